	.target	sm_100a

	.elftype	@"ET_EXEC"


//--------------------- .note.nv.tkinfo           --------------------------
	.section	.note.nv.tkinfo,"",@"SHT_NOTE"
	.sectionflags	@"SHF_NOTE_NV_TKINFO"
	.tkinfo
        /*0018*/ 	.word	0x00000002
        /*0030*/ 	.string	""
        /*0030*/ 	.string	"ptxas"
        /*0030*/ 	.string	"Cuda compilation tools, release 13.0, V13.0.88"
        /*0030*/ 	.string	"Build cuda_13.0.r13.0/compiler.36424714_0"
        /*0030*/ 	.string	"-arch sm_100a -m 64 "



//--------------------- .note.nv.cuinfo           --------------------------
	.section	.note.nv.cuinfo,"",@"SHT_NOTE"
	.sectionflags	@"SHF_NOTE_NV_CUINFO"
        /*0018*/ 	.short	0x0002
        /*001a*/ 	.short	0x0064
        /*001c*/ 	.short	0x0082
	.zero		2


//--------------------- .nv.info                  --------------------------
	.section	.nv.info,"",@"SHT_CUDA_INFO"
	.align	4


	//----- nvinfo : EIATTR_REGCOUNT
	.align		4
        /*0000*/ 	.byte	0x04, 0x2f
        /*0002*/ 	.short	(.L_19 - .L_18)
	.align		4
.L_18:
        /*0004*/ 	.word	index@(_ZN7cutlass13device_kernelINS_4gemm6kernel13GemmUniversalIN4cute5tupleIJiiiiEEENS1_10collective13CollectiveMmaINS1_35MainloopSm100TmaUmmaWarpSpecializedILi8ELi2ELi4ENS5_IJNS4_1CILi2EEENSA_ILi1EEESC_EEEEENS5_IJNSA_ILi128EEENSA_ILi256EEENSA_ILi64EEEEEENS_10bfloat16_tENS5_IJlSC_lEEESJ_SK_NS4_8TiledMMAINS4_8MMA_AtomIJNS4_26SM100_MMA_F16BF16_2x1SM_SSISJ_SJ_fLi128ELi256ELNS4_4UMMA5MajorE0ELSP_0ELNSO_7ScaleInE0ELSQ_0EEEEEENS4_6LayoutINS5_IJSC_SC_SC_EEENS5_IJNSA_ILi0EEESV_SV_EEEEENS5_IJNS4_10UnderscoreESY_SY_EEEEENS4_18SM100_TMA_2SM_LOADENS4_14ComposedLayoutINS4_7SwizzleILi3ELi4ELi3EEENS4_18smem_ptr_flag_bitsILi16EEENST_INS5_IJNSA_ILi8EEESH_EEENS5_IJSH_SC_EEEEEEEvNS4_8identityES11_S1B_vS1C_EENS_8epilogue10collective18CollectiveEpilogueINS1E_23Sm100TmaWarpSpecializedILi4ELi2ELi32ELb1ELb0EEEJNS5_IJSH_SG_SH_EEENS5_IJNST_ISH_SC_EENST_INS5_IJNSA_ILi32EEESB_EEENS5_IJSC_SF_EEEEEEEESJ_SK_SJ_SK_NS1E_6fusion15FusionCallbacksIS1I_NS1Q_13LinCombEltActINS1E_6thread7SigmoidESJ_fSJ_fLNS_15FloatRoundStyleE2EEES1J_S1P_JEEENS4_5SM1004TMEM4LOAD26SM100_TMEM_LOAD_32dp32b32xENS4_13SM90_TMA_LOADENS12_INS13_ILi2ELi4ELi3EEES16_NST_INS5_IJS17_S1L_EEENS5_IJS1L_SC_EEEEEEENS4_39AutoVectorizingCopyWithAssumedAlignmentILi128EEENS4_14SM90_TMA_STOREES27_S29_S29_EEEvvEEEEvNT_6ParamsE)
        /*0008*/ 	.word	0x00000083


	//----- nvinfo : EIATTR_FRAME_SIZE
	.align		4
.L_19:
        /*000c*/ 	.byte	0x04, 0x11
        /*000e*/ 	.short	(.L_21 - .L_20)
	.align		4
.L_20:
        /*0010*/ 	.word	index@($__internal_3_$__cuda_sm20_rcp_rn_f32_slowpath)
        /*0014*/ 	.word	0x00000000


	//----- nvinfo : EIATTR_FRAME_SIZE
	.align		4
.L_21:
        /*0018*/ 	.byte	0x04, 0x11
        /*001a*/ 	.short	(.L_23 - .L_22)
	.align		4
.L_22:
        /*001c*/ 	.word	index@($__internal_2_$__cuda_sm10x_tcgen05_guardrail_trap_unallocated_columns_being_dealloced)
        /*0020*/ 	.word	0x00000000


	//----- nvinfo : EIATTR_FRAME_SIZE
	.align		4
.L_23:
        /*0024*/ 	.byte	0x04, 0x11
        /*0026*/ 	.short	(.L_25 - .L_24)
	.align		4
.L_24:
        /*0028*/ 	.word	index@($__internal_1_$__cuda_sm10x_tcgen05_guardrail_trap_phase_invalid_during_alloc)
        /*002c*/ 	.word	0x00000000


	//----- nvinfo : EIATTR_FRAME_SIZE
	.align		4
.L_25:
        /*0030*/ 	.byte	0x04, 0x11
        /*0032*/ 	.short	(.L_27 - .L_26)
	.align		4
.L_26:
        /*0034*/ 	.word	index@($__internal_0_$__cuda_sm10x_tcgen05_guardrail_trap_col_being_dealloced_not_returned_by_alloc)
        /*0038*/ 	.word	0x00000000


	//----- nvinfo : EIATTR_FRAME_SIZE
	.align		4
.L_27:
        /*003c*/ 	.byte	0x04, 0x11
        /*003e*/ 	.short	(.L_29 - .L_28)
	.align		4
.L_28:
        /*0040*/ 	.word	index@(_ZN7cutlass13device_kernelINS_4gemm6kernel13GemmUniversalIN4cute5tupleIJiiiiEEENS1_10collective13CollectiveMmaINS1_35MainloopSm100TmaUmmaWarpSpecializedILi8ELi2ELi4ENS5_IJNS4_1CILi2EEENSA_ILi1EEESC_EEEEENS5_IJNSA_ILi128EEENSA_ILi256EEENSA_ILi64EEEEEENS_10bfloat16_tENS5_IJlSC_lEEESJ_SK_NS4_8TiledMMAINS4_8MMA_AtomIJNS4_26SM100_MMA_F16BF16_2x1SM_SSISJ_SJ_fLi128ELi256ELNS4_4UMMA5MajorE0ELSP_0ELNSO_7ScaleInE0ELSQ_0EEEEEENS4_6LayoutINS5_IJSC_SC_SC_EEENS5_IJNSA_ILi0EEESV_SV_EEEEENS5_IJNS4_10UnderscoreESY_SY_EEEEENS4_18SM100_TMA_2SM_LOADENS4_14ComposedLayoutINS4_7SwizzleILi3ELi4ELi3EEENS4_18smem_ptr_flag_bitsILi16EEENST_INS5_IJNSA_ILi8EEESH_EEENS5_IJSH_SC_EEEEEEEvNS4_8identityES11_S1B_vS1C_EENS_8epilogue10collective18CollectiveEpilogueINS1E_23Sm100TmaWarpSpecializedILi4ELi2ELi32ELb1ELb0EEEJNS5_IJSH_SG_SH_EEENS5_IJNST_ISH_SC_EENST_INS5_IJNSA_ILi32EEESB_EEENS5_IJSC_SF_EEEEEEEESJ_SK_SJ_SK_NS1E_6fusion15FusionCallbacksIS1I_NS1Q_13LinCombEltActINS1E_6thread7SigmoidESJ_fSJ_fLNS_15FloatRoundStyleE2EEES1J_S1P_JEEENS4_5SM1004TMEM4LOAD26SM100_TMEM_LOAD_32dp32b32xENS4_13SM90_TMA_LOADENS12_INS13_ILi2ELi4ELi3EEES16_NST_INS5_IJS17_S1L_EEENS5_IJS1L_SC_EEEEEEENS4_39AutoVectorizingCopyWithAssumedAlignmentILi128EEENS4_14SM90_TMA_STOREES27_S29_S29_EEEvvEEEEvNT_6ParamsE)
        /*0044*/ 	.word	0x00000000


	//----- nvinfo : EIATTR_MIN_STACK_SIZE
	.align		4
.L_29:
        /*0048*/ 	.byte	0x04, 0x12
        /*004a*/ 	.short	(.L_31 - .L_30)
	.align		4
.L_30:
        /*004c*/ 	.word	index@(_ZN7cutlass13device_kernelINS_4gemm6kernel13GemmUniversalIN4cute5tupleIJiiiiEEENS1_10collective13CollectiveMmaINS1_35MainloopSm100TmaUmmaWarpSpecializedILi8ELi2ELi4ENS5_IJNS4_1CILi2EEENSA_ILi1EEESC_EEEEENS5_IJNSA_ILi128EEENSA_ILi256EEENSA_ILi64EEEEEENS_10bfloat16_tENS5_IJlSC_lEEESJ_SK_NS4_8TiledMMAINS4_8MMA_AtomIJNS4_26SM100_MMA_F16BF16_2x1SM_SSISJ_SJ_fLi128ELi256ELNS4_4UMMA5MajorE0ELSP_0ELNSO_7ScaleInE0ELSQ_0EEEEEENS4_6LayoutINS5_IJSC_SC_SC_EEENS5_IJNSA_ILi0EEESV_SV_EEEEENS5_IJNS4_10UnderscoreESY_SY_EEEEENS4_18SM100_TMA_2SM_LOADENS4_14ComposedLayoutINS4_7SwizzleILi3ELi4ELi3EEENS4_18smem_ptr_flag_bitsILi16EEENST_INS5_IJNSA_ILi8EEESH_EEENS5_IJSH_SC_EEEEEEEvNS4_8identityES11_S1B_vS1C_EENS_8epilogue10collective18CollectiveEpilogueINS1E_23Sm100TmaWarpSpecializedILi4ELi2ELi32ELb1ELb0EEEJNS5_IJSH_SG_SH_EEENS5_IJNST_ISH_SC_EENST_INS5_IJNSA_ILi32EEESB_EEENS5_IJSC_SF_EEEEEEEESJ_SK_SJ_SK_NS1E_6fusion15FusionCallbacksIS1I_NS1Q_13LinCombEltActINS1E_6thread7SigmoidESJ_fSJ_fLNS_15FloatRoundStyleE2EEES1J_S1P_JEEENS4_5SM1004TMEM4LOAD26SM100_TMEM_LOAD_32dp32b32xENS4_13SM90_TMA_LOADENS12_INS13_ILi2ELi4ELi3EEES16_NST_INS5_IJS17_S1L_EEENS5_IJS1L_SC_EEEEEEENS4_39AutoVectorizingCopyWithAssumedAlignmentILi128EEENS4_14SM90_TMA_STOREES27_S29_S29_EEEvvEEEEvNT_6ParamsE)
        /*0050*/ 	.word	0x00000000
.L_31:


//--------------------- .nv.compat                --------------------------
	.section	.nv.compat,"",@"SHT_CUDA_COMPAT_INFO"
	.align	4
        /*0000*/ 	.byte	0x02, 0x09, 0x01, 0x00, 0x02, 0x02, 0x02, 0x00, 0x02, 0x05, 0x05, 0x00, 0x03, 0x07, 0x01, 0x01
        /*0010*/ 	.byte	0x02, 0x03, 0x01, 0x00, 0x02, 0x06, 0x01, 0x00, 0x04, 0x0b, 0x08, 0x00, 0x09, 0x00, 0x00, 0x00
        /*0020*/ 	.byte	0x00, 0x00, 0x00, 0x00


//--------------------- .nv.info._ZN7cutlass13device_kernelINS_4gemm6kernel13GemmUniversalIN4cute5tupleIJiiiiEEENS1_10collective13CollectiveMmaINS1_35MainloopSm100TmaUmmaWarpSpecializedILi8ELi2ELi4ENS5_IJNS4_1CILi2EEENSA_ILi1EEESC_EEEEENS5_IJNSA_ILi128EEENSA_ILi256EEENSA_ILi64EEEEEENS_10bfloat16_tENS5_IJlSC_lEEESJ_SK_NS4_8TiledMMAINS4_8MMA_AtomIJNS4_26SM100_MMA_F16BF16_2x1SM_SSISJ_SJ_fLi128ELi256ELNS4_4UMMA5MajorE0ELSP_0ELNSO_7ScaleInE0ELSQ_0EEEEEENS4_6LayoutINS5_IJSC_SC_SC_EEENS5_IJNSA_ILi0EEESV_SV_EEEEENS5_IJNS4_10UnderscoreESY_SY_EEEEENS4_18SM100_TMA_2SM_LOADENS4_14ComposedLayoutINS4_7SwizzleILi3ELi4ELi3EEENS4_18smem_ptr_flag_bitsILi16EEENST_INS5_IJNSA_ILi8EEESH_EEENS5_IJSH_SC_EEEEEEEvNS4_8identityES11_S1B_vS1C_EENS_8epilogue10collective18CollectiveEpilogueINS1E_23Sm100TmaWarpSpecializedILi4ELi2ELi32ELb1ELb0EEEJNS5_IJSH_SG_SH_EEENS5_IJNST_ISH_SC_EENST_INS5_IJNSA_ILi32EEESB_EEENS5_IJSC_SF_EEEEEEEESJ_SK_SJ_SK_NS1E_6fusion15FusionCallbacksIS1I_NS1Q_13LinCombEltActINS1E_6thread7SigmoidESJ_fSJ_fLNS_15FloatRoundStyleE2EEES1J_S1P_JEEENS4_5SM1004TMEM4LOAD26SM100_TMEM_LOAD_32dp32b32xENS4_13SM90_TMA_LOADENS12_INS13_ILi2ELi4ELi3EEES16_NST_INS5_IJS17_S1L_EEENS5_IJS1L_SC_EEEEEEENS4_39AutoVectorizingCopyWithAssumedAlignmentILi128EEENS4_14SM90_TMA_STOREES27_S29_S29_EEEvvEEEEvNT_6ParamsE --------------------------
	.section	.nv.info._ZN7cutlass13device_kernelINS_4gemm6kernel13GemmUniversalIN4cute5tupleIJiiiiEEENS1_10collective13CollectiveMmaINS1_35MainloopSm100TmaUmmaWarpSpecializedILi8ELi2ELi4ENS5_IJNS4_1CILi2EEENSA_ILi1EEESC_EEEEENS5_IJNSA_ILi128EEENSA_ILi256EEENSA_ILi64EEEEEENS_10bfloat16_tENS5_IJlSC_lEEESJ_SK_NS4_8TiledMMAINS4_8MMA_AtomIJNS4_26SM100_MMA_F16BF16_2x1SM_SSISJ_SJ_fLi128ELi256ELNS4_4UMMA5MajorE0ELSP_0ELNSO_7ScaleInE0ELSQ_0EEEEEENS4_6LayoutINS5_IJSC_SC_SC_EEENS5_IJNSA_ILi0EEESV_SV_EEEEENS5_IJNS4_10UnderscoreESY_SY_EEEEENS4_18SM100_TMA_2SM_LOADENS4_14ComposedLayoutINS4_7SwizzleILi3ELi4ELi3EEENS4_18smem_ptr_flag_bitsILi16EEENST_INS5_IJNSA_ILi8EEESH_EEENS5_IJSH_SC_EEEEEEEvNS4_8identityES11_S1B_vS1C_EENS_8epilogue10collective18CollectiveEpilogueINS1E_23Sm100TmaWarpSpecializedILi4ELi2ELi32ELb1ELb0EEEJNS5_IJSH_SG_SH_EEENS5_IJNST_ISH_SC_EENST_INS5_IJNSA_ILi32EEESB_EEENS5_IJSC_SF_EEEEEEEESJ_SK_SJ_SK_NS1E_6fusion15FusionCallbacksIS1I_NS1Q_13LinCombEltActINS1E_6thread7SigmoidESJ_fSJ_fLNS_15FloatRoundStyleE2EEES1J_S1P_JEEENS4_5SM1004TMEM4LOAD26SM100_TMEM_LOAD_32dp32b32xENS4_13SM90_TMA_LOADENS12_INS13_ILi2ELi4ELi3EEES16_NST_INS5_IJS17_S1L_EEENS5_IJS1L_SC_EEEEEEENS4_39AutoVectorizingCopyWithAssumedAlignmentILi128EEENS4_14SM90_TMA_STOREES27_S29_S29_EEEvvEEEEvNT_6ParamsE,"",@"SHT_CUDA_INFO"
	.sectionflags	@""
	.align	4


	//----- nvinfo : EIATTR_CUDA_API_VERSION
	.align		4
        /*0000*/ 	.byte	0x04, 0x37
        /*0002*/ 	.short	(.L_33 - .L_32)
.L_32:
        /*0004*/ 	.word	0x00000082


	//----- nvinfo : EIATTR_KPARAM_INFO
	.align		4
.L_33:
        /*0008*/ 	.byte	0x04, 0x17
        /*000a*/ 	.short	(.L_35 - .L_34)
.L_34:
        /*000c*/ 	.word	0x00000000
        /*0010*/ 	.short	0x0000
        /*0012*/ 	.short	0x0000
        /*0014*/ 	.byte	0x00, 0xf0, 0x01, 0x20


	//----- nvinfo : EIATTR_AT_ENTRY_FRAGMENTS
	.align		4
.L_35:
        /*0018*/ 	.byte	0x04, 0x4f
        /*001a*/ 	.short	(.L_37 - .L_36)


	//   ....[0]....
.L_36:
        /*001c*/ 	.word	0x00000007


	//----- nvinfo : EIATTR_RESERVED_SMEM_USED
	.align		4
.L_37:
        /*0020*/ 	.byte	0x01, 0x41
	.zero		2


	//----- nvinfo : EIATTR_SPARSE_MMA_MASK
	.align		4
        /*0024*/ 	.byte	0x03, 0x50
        /*0026*/ 	.short	0x0000


	//----- nvinfo : EIATTR_TCGEN05_2CTA_USED
	.align		4
        /*0028*/ 	.byte	0x01, 0x52
	.zero		2


	//----- nvinfo : EIATTR_MAXREG_COUNT
	.align		4
        /*002c*/ 	.byte	0x03, 0x1b
        /*002e*/ 	.short	0x00ff


	//----- nvinfo : EIATTR_NUM_BARRIERS
	.align		4
        /*0030*/ 	.byte	0x02, 0x4c
        /*0032*/ 	.byte	0x07
	.zero		1


	//----- nvinfo : EIATTR_EXTERNS
	.align		4
        /*0034*/ 	.byte	0x04, 0x0f
        /*0036*/ 	.short	(.L_39 - .L_38)


	//   ....[0]....
	.align		4
.L_38:
        /*0038*/ 	.word	index@(__assertfail)


	//----- nvinfo : EIATTR_MERCURY_ISA_VERSION
	.align		4
.L_39:
        /*003c*/ 	.byte	0x03, 0x5f
        /*003e*/ 	.short	0x0101


	//----- nvinfo : EIATTR_INT_WARP_WIDE_INSTR_OFFSETS
	.align		4
        /*0040*/ 	.byte	0x04, 0x31
        /*0042*/ 	.short	(.L_41 - .L_40)


	//   ....[0]....
.L_40:
        /*0044*/ 	.word	0x00000d60


	//   ....[1]....
        /*0048*/ 	.word	0x00000e00


	//   ....[2]....
        /*004c*/ 	.word	0x00002150


	//   ....[3]....
        /*0050*/ 	.word	0x00004260


	//   ....[4]....
        /*0054*/ 	.word	0x00004290


	//   ....[5]....
        /*0058*/ 	.word	0x000042e0


	//   ....[6]....
        /*005c*/ 	.word	0x00004c00


	//   ....[7]....
        /*0060*/ 	.word	0x00004c20


	//   ....[8]....
        /*0064*/ 	.word	0x00004d00


	//   ....[9]....
        /*0068*/ 	.word	0x00004dc0


	//   ....[10]....
        /*006c*/ 	.word	0x00004de0


	//   ....[11]....
        /*0070*/ 	.word	0x00004eb0


	//   ....[12]....
        /*0074*/ 	.word	0x00004fa0


	//   ....[13]....
        /*0078*/ 	.word	0x00004fc0


	//   ....[14]....
        /*007c*/ 	.word	0x000050c0


	//   ....[15]....
        /*0080*/ 	.word	0x00005270


	//   ....[16]....
        /*0084*/ 	.word	0x00005280


	//   ....[17]....
        /*0088*/ 	.word	0x00005410


	//   ....[18]....
        /*008c*/ 	.word	0x00006380


	//----- nvinfo : EIATTR_COOP_GROUP_MASK_REGIDS
	.align		4
.L_41:
        /*0090*/ 	.byte	0x04, 0x29
        /*0092*/ 	.short	(.L_43 - .L_42)


	//   ....[0]....
.L_42:
        /*0094*/ 	.word	0xffffffff


	//   ....[1]....
        /*0098*/ 	.word	0xffffffff


	//   ....[2]....
        /*009c*/ 	.word	0xffffffff


	//   ....[3]....
        /*00a0*/ 	.word	0xffffffff


	//   ....[4]....
        /*00a4*/ 	.word	0xffffffff


	//   ....[5]....
        /*00a8*/ 	.word	0xffffffff


	//   ....[6]....
        /*00ac*/ 	.word	0xffffffff


	//   ....[7]....
        /*00b0*/ 	.word	0xffffffff


	//   ....[8]....
        /*00b4*/ 	.word	0xffffffff


	//   ....[9]....
        /*00b8*/ 	.word	0xffffffff


	//   ....[10]....
        /*00bc*/ 	.word	0xffffffff


	//   ....[11]....
        /*00c0*/ 	.word	0xffffffff


	//   ....[12]....
        /*00c4*/ 	.word	0xffffffff


	//   ....[13]....
        /*00c8*/ 	.word	0xffffffff


	//----- nvinfo : EIATTR_COOP_GROUP_INSTR_OFFSETS
	.align		4
.L_43:
        /*00cc*/ 	.byte	0x04, 0x28
        /*00ce*/ 	.short	(.L_45 - .L_44)


	//   ....[0]....
.L_44:
        /*00d0*/ 	.word	0x000000c0


	//   ....[1]....
        /*00d4*/ 	.word	0x000004d0


	//   ....[2]....
        /*00d8*/ 	.word	0x000006d0


	//   ....[3]....
        /*00dc*/ 	.word	0x00000860


	//   ....[4]....
        /*00e0*/ 	.word	0x00000950


	//   ....[5]....
        /*00e4*/ 	.word	0x00000ab0


	//   ....[6]....
        /*00e8*/ 	.word	0x00000c40


	//   ....[7]....
        /*00ec*/ 	.word	0x00000e80


	//   ....[8]....
        /*00f0*/ 	.word	0x00002030


	//   ....[9]....
        /*00f4*/ 	.word	0x00003050


	//   ....[10]....
        /*00f8*/ 	.word	0x00003520


	//   ....[11]....
        /*00fc*/ 	.word	0x00003550


	//   ....[12]....
        /*0100*/ 	.word	0x00004170


	//   ....[13]....
        /*0104*/ 	.word	0x00004380


	//----- nvinfo : EIATTR_VRC_CTA_INIT_COUNT
	.align		4
.L_45:
        /*0108*/ 	.byte	0x02, 0x4a
        /*010a*/ 	.byte	0x80
	.zero		1


	//----- nvinfo : EIATTR_SYSCALL_OFFSETS
	.align		4
        /*010c*/ 	.byte	0x04, 0x46
        /*010e*/ 	.short	(.L_47 - .L_46)


	//   ....[0]....
.L_46:
        /*0110*/ 	.word	0x00005e60


	//   ....[1]....
        /*0114*/ 	.word	0x00005f50


	//   ....[2]....
        /*0118*/ 	.word	0x00006890


	//----- nvinfo : EIATTR_MBARRIER_INSTR_OFFSETS
	.align		4
.L_47:
        /*011c*/ 	.byte	0x04, 0x39
        /*011e*/ 	.short	(.L_49 - .L_48)


	//   ....[0]....
.L_48:
        /*0120*/ 	.word	0x000005c0
        /*0124*/ 	.word	0x000000ff
        /*0128*/ 	.word	0x00000000
        /*012c*/ 	.short	0x0100
        /*012e*/ 	.byte	0x08
	.zero		1


	//   ....[1]....
        /*0130*/ 	.word	0x000005d0
        /*0134*/ 	.word	0x000000ff
        /*0138*/ 	.word	0x00000040
        /*013c*/ 	.short	0x0100
        /*013e*/ 	.byte	0x08
	.zero		1


	//   ....[2]....
        /*0140*/ 	.word	0x000005e0
        /*0144*/ 	.word	0x000000ff
        /*0148*/ 	.word	0x00000008
        /*014c*/ 	.short	0x0100
        /*014e*/ 	.byte	0x08
	.zero		1


	//   ....[3]....
        /*0150*/ 	.word	0x000005f0
        /*0154*/ 	.word	0x000000ff
        /*0158*/ 	.word	0x00000048
        /*015c*/ 	.short	0x0100
        /*015e*/ 	.byte	0x08
	.zero		1


	//   ....[4]....
        /*0160*/ 	.word	0x00000600
        /*0164*/ 	.word	0x000000ff
        /*0168*/ 	.word	0x00000010
        /*016c*/ 	.short	0x0100
        /*016e*/ 	.byte	0x08
	.zero		1


	//   ....[5]....
        /*0170*/ 	.word	0x00000610
        /*0174*/ 	.word	0x000000ff
        /*0178*/ 	.word	0x00000050
        /*017c*/ 	.short	0x0100
        /*017e*/ 	.byte	0x08
	.zero		1


	//   ....[6]....
        /*0180*/ 	.word	0x00000620
        /*0184*/ 	.word	0x000000ff
        /*0188*/ 	.word	0x00000018
        /*018c*/ 	.short	0x0100
        /*018e*/ 	.byte	0x08
	.zero		1


	//   ....[7]....
        /*0190*/ 	.word	0x00000630
        /*0194*/ 	.word	0x000000ff
        /*0198*/ 	.word	0x00000058
        /*019c*/ 	.short	0x0100
        /*019e*/ 	.byte	0x08
	.zero		1


	//   ....[8]....
        /*01a0*/ 	.word	0x00000640
        /*01a4*/ 	.word	0x000000ff
        /*01a8*/ 	.word	0x00000020
        /*01ac*/ 	.short	0x0100
        /*01ae*/ 	.byte	0x08
	.zero		1


	//   ....[9]....
        /*01b0*/ 	.word	0x00000650
        /*01b4*/ 	.word	0x000000ff
        /*01b8*/ 	.word	0x00000060
        /*01bc*/ 	.short	0x0100
        /*01be*/ 	.byte	0x08
	.zero		1


	//   ....[10]....
        /*01c0*/ 	.word	0x00000660
        /*01c4*/ 	.word	0x000000ff
        /*01c8*/ 	.word	0x00000028
        /*01cc*/ 	.short	0x0100
        /*01ce*/ 	.byte	0x08
	.zero		1


	//   ....[11]....
        /*01d0*/ 	.word	0x00000670
        /*01d4*/ 	.word	0x000000ff
        /*01d8*/ 	.word	0x00000068
        /*01dc*/ 	.short	0x0100
        /*01de*/ 	.byte	0x08
	.zero		1


	//   ....[12]....
        /*01e0*/ 	.word	0x00000680
        /*01e4*/ 	.word	0x000000ff
        /*01e8*/ 	.word	0x00000030
        /*01ec*/ 	.short	0x0100
        /*01ee*/ 	.byte	0x08
	.zero		1


	//   ....[13]....
        /*01f0*/ 	.word	0x00000690
        /*01f4*/ 	.word	0x000000ff
        /*01f8*/ 	.word	0x00000070
        /*01fc*/ 	.short	0x0100
        /*01fe*/ 	.byte	0x08
	.zero		1


	//   ....[14]....
        /*0200*/ 	.word	0x000006a0
        /*0204*/ 	.word	0x000000ff
        /*0208*/ 	.word	0x00000038
        /*020c*/ 	.short	0x0100
        /*020e*/ 	.byte	0x08
	.zero		1


	//   ....[15]....
        /*0210*/ 	.word	0x000006b0
        /*0214*/ 	.word	0x000000ff
        /*0218*/ 	.word	0x00000078
        /*021c*/ 	.short	0x0100
        /*021e*/ 	.byte	0x08
	.zero		1


	//   ....[16]....
        /*0220*/ 	.word	0x000007d0
        /*0224*/ 	.word	0x000000ff
        /*0228*/ 	.word	0x00000080
        /*022c*/ 	.short	0x0100
        /*022e*/ 	.byte	0x09
	.zero		1


	//   ....[17]....
        /*0230*/ 	.word	0x000007e0
        /*0234*/ 	.word	0x000000ff
        /*0238*/ 	.word	0x000000a0
        /*023c*/ 	.short	0x0100
        /*023e*/ 	.byte	0x09
	.zero		1


	//   ....[18]....
        /*0240*/ 	.word	0x000007f0
        /*0244*/ 	.word	0x000000ff
        /*0248*/ 	.word	0x00000088
        /*024c*/ 	.short	0x0100
        /*024e*/ 	.byte	0x09
	.zero		1


	//   ....[19]....
        /*0250*/ 	.word	0x00000800
        /*0254*/ 	.word	0x000000ff
        /*0258*/ 	.word	0x000000a8
        /*025c*/ 	.short	0x0100
        /*025e*/ 	.byte	0x09
	.zero		1


	//   ....[20]....
        /*0260*/ 	.word	0x00000810
        /*0264*/ 	.word	0x000000ff
        /*0268*/ 	.word	0x00000090
        /*026c*/ 	.short	0x0100
        /*026e*/ 	.byte	0x09
	.zero		1


	//   ....[21]....
        /*0270*/ 	.word	0x00000820
        /*0274*/ 	.word	0x000000ff
        /*0278*/ 	.word	0x000000b0
        /*027c*/ 	.short	0x0100
        /*027e*/ 	.byte	0x09
	.zero		1


	//   ....[22]....
        /*0280*/ 	.word	0x00000830
        /*0284*/ 	.word	0x000000ff
        /*0288*/ 	.word	0x00000098
        /*028c*/ 	.short	0x0100
        /*028e*/ 	.byte	0x09
	.zero		1


	//   ....[23]....
        /*0290*/ 	.word	0x00000840
        /*0294*/ 	.word	0x000000ff
        /*0298*/ 	.word	0x000000b8
        /*029c*/ 	.short	0x0100
        /*029e*/ 	.byte	0x09
	.zero		1


	//   ....[24]....
        /*02a0*/ 	.word	0x00000920
        /*02a4*/ 	.word	0x000000ff
        /*02a8*/ 	.word	0x000000c0
        /*02ac*/ 	.short	0x0100
        /*02ae*/ 	.byte	0x08
	.zero		1


	//   ....[25]....
        /*02b0*/ 	.word	0x00000930
        /*02b4*/ 	.word	0x000000ff
        /*02b8*/ 	.word	0x000000c8
        /*02bc*/ 	.short	0x0100
        /*02be*/ 	.byte	0x08
	.zero		1


	//   ....[26]....
        /*02c0*/ 	.word	0x00000a60
        /*02c4*/ 	.word	0x000000ff
        /*02c8*/ 	.word	0x000000d0
        /*02cc*/ 	.short	0x0100
        /*02ce*/ 	.byte	0x08
	.zero		1


	//   ....[27]....
        /*02d0*/ 	.word	0x00000a70
        /*02d4*/ 	.word	0x000000ff
        /*02d8*/ 	.word	0x000000e0
        /*02dc*/ 	.short	0x0100
        /*02de*/ 	.byte	0x08
	.zero		1


	//   ....[28]....
        /*02e0*/ 	.word	0x00000a80
        /*02e4*/ 	.word	0x000000ff
        /*02e8*/ 	.word	0x000000d8
        /*02ec*/ 	.short	0x0100
        /*02ee*/ 	.byte	0x08
	.zero		1


	//   ....[29]....
        /*02f0*/ 	.word	0x00000a90
        /*02f4*/ 	.word	0x000000ff
        /*02f8*/ 	.word	0x000000e8
        /*02fc*/ 	.short	0x0100
        /*02fe*/ 	.byte	0x08
	.zero		1


	//   ....[30]....
        /*0300*/ 	.word	0x00000bb0
        /*0304*/ 	.word	0x000000ff
        /*0308*/ 	.word	0x000000f0
        /*030c*/ 	.short	0x0100
        /*030e*/ 	.byte	0x09
	.zero		1


	//   ....[31]....
        /*0310*/ 	.word	0x00000bc0
        /*0314*/ 	.word	0x000000ff
        /*0318*/ 	.word	0x00000110
        /*031c*/ 	.short	0x0100
        /*031e*/ 	.byte	0x09
	.zero		1


	//   ....[32]....
        /*0320*/ 	.word	0x00000bd0
        /*0324*/ 	.word	0x000000ff
        /*0328*/ 	.word	0x000000f8
        /*032c*/ 	.short	0x0100
        /*032e*/ 	.byte	0x09
	.zero		1


	//   ....[33]....
        /*0330*/ 	.word	0x00000be0
        /*0334*/ 	.word	0x000000ff
        /*0338*/ 	.word	0x00000118
        /*033c*/ 	.short	0x0100
        /*033e*/ 	.byte	0x09
	.zero		1


	//   ....[34]....
        /*0340*/ 	.word	0x00000bf0
        /*0344*/ 	.word	0x000000ff
        /*0348*/ 	.word	0x00000100
        /*034c*/ 	.short	0x0100
        /*034e*/ 	.byte	0x09
	.zero		1


	//   ....[35]....
        /*0350*/ 	.word	0x00000c00
        /*0354*/ 	.word	0x000000ff
        /*0358*/ 	.word	0x00000120
        /*035c*/ 	.short	0x0100
        /*035e*/ 	.byte	0x09
	.zero		1


	//   ....[36]....
        /*0360*/ 	.word	0x00000c10
        /*0364*/ 	.word	0x000000ff
        /*0368*/ 	.word	0x00000108
        /*036c*/ 	.short	0x0100
        /*036e*/ 	.byte	0x09
	.zero		1


	//   ....[37]....
        /*0370*/ 	.word	0x00000c20
        /*0374*/ 	.word	0x000000ff
        /*0378*/ 	.word	0x00000128
        /*037c*/ 	.short	0x0100
        /*037e*/ 	.byte	0x09
	.zero		1


	//   ....[38]....
        /*0380*/ 	.word	0x00000d10
        /*0384*/ 	.word	0x000000ff
        /*0388*/ 	.word	0x00000130
        /*038c*/ 	.short	0x0100
        /*038e*/ 	.byte	0x08
	.zero		1


	//   ....[39]....
        /*0390*/ 	.word	0x00000d20
        /*0394*/ 	.word	0x000000ff
        /*0398*/ 	.word	0x00000140
        /*039c*/ 	.short	0x0100
        /*039e*/ 	.byte	0x08
	.zero		1


	//   ....[40]....
        /*03a0*/ 	.word	0x00000d30
        /*03a4*/ 	.word	0x000000ff
        /*03a8*/ 	.word	0x00000138
        /*03ac*/ 	.short	0x0100
        /*03ae*/ 	.byte	0x08
	.zero		1


	//   ....[41]....
        /*03b0*/ 	.word	0x00000d40
        /*03b4*/ 	.word	0x000000ff
        /*03b8*/ 	.word	0x00000148
        /*03bc*/ 	.short	0x0100
        /*03be*/ 	.byte	0x08
	.zero		1


	//   ....[42]....
        /*03c0*/ 	.word	0x00000e30
        /*03c4*/ 	.word	0x000000ff
        /*03c8*/ 	.word	0x00000150
        /*03cc*/ 	.short	0x0100
        /*03ce*/ 	.byte	0x07
	.zero		1


	//   ....[43]....
        /*03d0*/ 	.word	0x00001820
        /*03d4*/ 	.word	0x00000002
        /*03d8*/ 	.word	0x00000140
        /*03dc*/ 	.short	0x010a
        /*03de*/ 	.byte	0xff
	.zero		1


	//   ....[44]....
        /*03e0*/ 	.word	0x00001850
        /*03e4*/ 	.word	0x00000002
        /*03e8*/ 	.word	0x00000130
        /*03ec*/ 	.short	0x0101
        /*03ee*/ 	.byte	0xff
	.zero		1


	//   ....[45]....
        /*03f0*/ 	.word	0x00001920
        /*03f4*/ 	.word	0x000000ff
        /*03f8*/ 	.word	0x00000040
        /*03fc*/ 	.short	0x010a
        /*03fe*/ 	.byte	0x08
	.zero		1


	//   ....[46]....
        /*0400*/ 	.word	0x00001a20
        /*0404*/ 	.word	0x000000ff
        /*0408*/ 	.word	0x00000040
        /*040c*/ 	.short	0x010a
        /*040e*/ 	.byte	0x21
	.zero		1


	//   ....[47]....
        /*0410*/ 	.word	0x00001bd0
        /*0414*/ 	.word	0x000000ff
        /*0418*/ 	.word	0x00000040
        /*041c*/ 	.short	0x010a
        /*041e*/ 	.byte	0x08
	.zero		1


	//   ....[48]....
        /*0420*/ 	.word	0x00001cf0
        /*0424*/ 	.word	0x000000ff
        /*0428*/ 	.word	0x000000c8
        /*042c*/ 	.short	0x0101
        /*042e*/ 	.byte	0x06
	.zero		1


	//   ....[49]....
        /*0430*/ 	.word	0x00001d00
        /*0434*/ 	.word	0x000000ff
        /*0438*/ 	.word	0x00000040
        /*043c*/ 	.short	0x010a
        /*043e*/ 	.byte	0x08
	.zero		1


	//   ....[50]....
        /*0440*/ 	.word	0x00001d80
        /*0444*/ 	.word	0x000000ff
        /*0448*/ 	.word	0x00000040
        /*044c*/ 	.short	0x010a
        /*044e*/ 	.byte	0x11
	.zero		1


	//   ....[51]....
        /*0450*/ 	.word	0x00001f10
        /*0454*/ 	.word	0x000000ff
        /*0458*/ 	.word	0x00000040
        /*045c*/ 	.short	0x010a
        /*045e*/ 	.byte	0x08
	.zero		1


	//   ....[52]....
        /*0460*/ 	.word	0x00002060
        /*0464*/ 	.word	0x00000002
        /*0468*/ 	.word	0x000000d0
        /*046c*/ 	.short	0x010a
        /*046e*/ 	.byte	0xff
	.zero		1


	//   ....[53]....
        /*0470*/ 	.word	0x00002120
        /*0474*/ 	.word	0x00000002
        /*0478*/ 	.word	0x00000000
        /*047c*/ 	.short	0x0101
        /*047e*/ 	.byte	0xff
	.zero		1


	//   ....[54]....
        /*0480*/ 	.word	0x00002680
        /*0484*/ 	.word	0x000000ff
        /*0488*/ 	.word	0x00000000
        /*048c*/ 	.short	0x010a
        /*048e*/ 	.byte	0x04
	.zero		1


	//   ....[55]....
        /*0490*/ 	.word	0x00002710
        /*0494*/ 	.word	0x000000ff
        /*0498*/ 	.word	0x00000000
        /*049c*/ 	.short	0x010a
        /*049e*/ 	.byte	0x04
	.zero		1


	//   ....[56]....
        /*04a0*/ 	.word	0x000027a0
        /*04a4*/ 	.word	0x000000ff
        /*04a8*/ 	.word	0x00000000
        /*04ac*/ 	.short	0x010a
        /*04ae*/ 	.byte	0x04
	.zero		1


	//   ....[57]....
        /*04b0*/ 	.word	0x00002830
        /*04b4*/ 	.word	0x000000ff
        /*04b8*/ 	.word	0x00000000
        /*04bc*/ 	.short	0x010a
        /*04be*/ 	.byte	0x04
	.zero		1


	//   ....[58]....
        /*04c0*/ 	.word	0x000028c0
        /*04c4*/ 	.word	0x000000ff
        /*04c8*/ 	.word	0x00000000
        /*04cc*/ 	.short	0x010a
        /*04ce*/ 	.byte	0x04
	.zero		1


	//   ....[59]....
        /*04d0*/ 	.word	0x00002950
        /*04d4*/ 	.word	0x000000ff
        /*04d8*/ 	.word	0x00000000
        /*04dc*/ 	.short	0x010a
        /*04de*/ 	.byte	0x04
	.zero		1


	//   ....[60]....
        /*04e0*/ 	.word	0x000029e0
        /*04e4*/ 	.word	0x000000ff
        /*04e8*/ 	.word	0x00000000
        /*04ec*/ 	.short	0x010a
        /*04ee*/ 	.byte	0x04
	.zero		1


	//   ....[61]....
        /*04f0*/ 	.word	0x00002a80
        /*04f4*/ 	.word	0x00000000
        /*04f8*/ 	.word	0x00000000
        /*04fc*/ 	.short	0x010a
        /*04fe*/ 	.byte	0xff
	.zero		1


	//   ....[62]....
        /*0500*/ 	.word	0x00002bb0
        /*0504*/ 	.word	0x00000000
        /*0508*/ 	.word	0x00000130
        /*050c*/ 	.short	0x010a
        /*050e*/ 	.byte	0xff
	.zero		1


	//   ....[63]....
        /*0510*/ 	.word	0x00002c20
        /*0514*/ 	.word	0x00000000
        /*0518*/ 	.word	0x00000000
        /*051c*/ 	.short	0x0101
        /*051e*/ 	.byte	0xff
	.zero		1


	//   ....[64]....
        /*0520*/ 	.word	0x00002c40
        /*0524*/ 	.word	0x000000ff
        /*0528*/ 	.word	0x000000e0
        /*052c*/ 	.short	0x010a
        /*052e*/ 	.byte	0x05
	.zero		1


	//   ....[65]....
        /*0530*/ 	.word	0x00002d60
        /*0534*/ 	.word	0x00000000
        /*0538*/ 	.word	0x000000d0
        /*053c*/ 	.short	0x010a
        /*053e*/ 	.byte	0xff
	.zero		1


	//   ....[66]....
        /*0540*/ 	.word	0x00002e60
        /*0544*/ 	.word	0x00000000
        /*0548*/ 	.word	0x00000000
        /*054c*/ 	.short	0x0101
        /*054e*/ 	.byte	0xff
	.zero		1


	//   ....[67]....
        /*0550*/ 	.word	0x00002ef0
        /*0554*/ 	.word	0x000000ff
        /*0558*/ 	.word	0x000000e0
        /*055c*/ 	.short	0x0106
        /*055e*/ 	.byte	0x05
	.zero		1


	//   ....[68]....
        /*0560*/ 	.word	0x00002f10
        /*0564*/ 	.word	0x000000ff
        /*0568*/ 	.word	0x000000e0
        /*056c*/ 	.short	0x010a
        /*056e*/ 	.byte	0x05
	.zero		1


	//   ....[69]....
        /*0570*/ 	.word	0x00002fa0
        /*0574*/ 	.word	0x000000ff
        /*0578*/ 	.word	0x000000e0
        /*057c*/ 	.short	0x0106
        /*057e*/ 	.byte	0x04
	.zero		1


	//   ....[70]....
        /*0580*/ 	.word	0x00002fe0
        /*0584*/ 	.word	0x00000000
        /*0588*/ 	.word	0x000000e0
        /*058c*/ 	.short	0x010a
        /*058e*/ 	.byte	0xff
	.zero		1


	//   ....[71]....
        /*0590*/ 	.word	0x00003220
        /*0594*/ 	.word	0x000000ff
        /*0598*/ 	.word	0x00000008
        /*059c*/ 	.short	0x010a
        /*059e*/ 	.byte	0x06
	.zero		1


	//   ....[72]....
        /*05a0*/ 	.word	0x00003240
        /*05a4*/ 	.word	0x000000ff
        /*05a8*/ 	.word	0x00000008
        /*05ac*/ 	.short	0x010a
        /*05ae*/ 	.byte	0x06
	.zero		1


	//   ....[73]....
        /*05b0*/ 	.word	0x000033d0
        /*05b4*/ 	.word	0x000000ff
        /*05b8*/ 	.word	0x00000008
        /*05bc*/ 	.short	0x010a
        /*05be*/ 	.byte	0x06
	.zero		1


	//   ....[74]....
        /*05c0*/ 	.word	0x000033f0
        /*05c4*/ 	.word	0x000000ff
        /*05c8*/ 	.word	0x00000008
        /*05cc*/ 	.short	0x010a
        /*05ce*/ 	.byte	0x06
	.zero		1


	//   ....[75]....
        /*05d0*/ 	.word	0x000034b0
        /*05d4*/ 	.word	0x000000ff
        /*05d8*/ 	.word	0x00000000
        /*05dc*/ 	.short	0x0101
        /*05de*/ 	.byte	0x07
	.zero		1


	//   ....[76]....
        /*05e0*/ 	.word	0x000037f0
        /*05e4*/ 	.word	0x00000000
        /*05e8*/ 	.word	0x000000d0
        /*05ec*/ 	.short	0x010a
        /*05ee*/ 	.byte	0xff
	.zero		1


	//   ....[77]....
        /*05f0*/ 	.word	0x000038b0
        /*05f4*/ 	.word	0x00000000
        /*05f8*/ 	.word	0x00000000
        /*05fc*/ 	.short	0x0101
        /*05fe*/ 	.byte	0xff
	.zero		1


	//   ....[78]....
        /*0600*/ 	.word	0x00003970
        /*0604*/ 	.word	0x000000ff
        /*0608*/ 	.word	0x00000000
        /*060c*/ 	.short	0x010a
        /*060e*/ 	.byte	0x08
	.zero		1


	//   ....[79]....
        /*0610*/ 	.word	0x00003980
        /*0614*/ 	.word	0x000000ff
        /*0618*/ 	.word	0x00000110
        /*061c*/ 	.short	0x010a
        /*061e*/ 	.byte	0x09
	.zero		1


	//   ....[80]....
        /*0620*/ 	.word	0x00003a30
        /*0624*/ 	.word	0x000000ff
        /*0628*/ 	.word	0x00000000
        /*062c*/ 	.short	0x010a
        /*062e*/ 	.byte	0x08
	.zero		1


	//   ....[81]....
        /*0630*/ 	.word	0x00003b60
        /*0634*/ 	.word	0x000000ff
        /*0638*/ 	.word	0x00000000
        /*063c*/ 	.short	0x010a
        /*063e*/ 	.byte	0x1e
	.zero		1


	//   ....[82]....
        /*0640*/ 	.word	0x00003e60
        /*0644*/ 	.word	0x000000ff
        /*0648*/ 	.word	0x00000000
        /*064c*/ 	.short	0x010a
        /*064e*/ 	.byte	0x08
	.zero		1


	//   ....[83]....
        /*0650*/ 	.word	0x00003ef0
        /*0654*/ 	.word	0x000000ff
        /*0658*/ 	.word	0x00000000
        /*065c*/ 	.short	0x010a
        /*065e*/ 	.byte	0x08
	.zero		1


	//   ....[84]....
        /*0660*/ 	.word	0x00003f80
        /*0664*/ 	.word	0x000000ff
        /*0668*/ 	.word	0x00000000
        /*066c*/ 	.short	0x010a
        /*066e*/ 	.byte	0x08
	.zero		1


	//   ....[85]....
        /*0670*/ 	.word	0x00004020
        /*0674*/ 	.word	0x00000000
        /*0678*/ 	.word	0x00000000
        /*067c*/ 	.short	0x010a
        /*067e*/ 	.byte	0xff
	.zero		1


	//   ....[86]....
        /*0680*/ 	.word	0x00004060
        /*0684*/ 	.word	0x00000000
        /*0688*/ 	.word	0x00000000
        /*068c*/ 	.short	0x010a
        /*068e*/ 	.byte	0xff
	.zero		1


	//   ....[87]....
        /*0690*/ 	.word	0x000040d0
        /*0694*/ 	.word	0x000000ff
        /*0698*/ 	.word	0x00000000
        /*069c*/ 	.short	0x0101
        /*069e*/ 	.byte	0x05
	.zero		1


	//   ....[88]....
        /*06a0*/ 	.word	0x00004110
        /*06a4*/ 	.word	0x000000ff
        /*06a8*/ 	.word	0x00000150
        /*06ac*/ 	.short	0x010a
        /*06ae*/ 	.byte	0x07
	.zero		1


	//   ....[89]....
        /*06b0*/ 	.word	0x00004160
        /*06b4*/ 	.word	0x000000ff
        /*06b8*/ 	.word	0x00000000
        /*06bc*/ 	.short	0x0101
        /*06be*/ 	.byte	0x05
	.zero		1


	//   ....[90]....
        /*06c0*/ 	.word	0x000045b0
        /*06c4*/ 	.word	0x00000000
        /*06c8*/ 	.word	0x000000d0
        /*06cc*/ 	.short	0x010a
        /*06ce*/ 	.byte	0xff
	.zero		1


	//   ....[91]....
        /*06d0*/ 	.word	0x00004670
        /*06d4*/ 	.word	0x00000000
        /*06d8*/ 	.word	0x00000000
        /*06dc*/ 	.short	0x0101
        /*06de*/ 	.byte	0xff
	.zero		1


	//   ....[92]....
        /*06e0*/ 	.word	0x00004990
        /*06e4*/ 	.word	0x000000ff
        /*06e8*/ 	.word	0x000000c8
        /*06ec*/ 	.short	0x010a
        /*06ee*/ 	.byte	0x07
	.zero		1


	//   ....[93]....
        /*06f0*/ 	.word	0x00004b80
        /*06f4*/ 	.word	0x000000ff
        /*06f8*/ 	.word	0x000000a0
        /*06fc*/ 	.short	0x010a
        /*06fe*/ 	.byte	0x07
	.zero		1


	//   ....[94]....
        /*0700*/ 	.word	0x00004d70
        /*0704*/ 	.word	0x000000ff
        /*0708*/ 	.word	0x00000080
        /*070c*/ 	.short	0x010b
        /*070e*/ 	.byte	0x07
	.zero		1


	//   ....[95]....
        /*0710*/ 	.word	0x00004d80
        /*0714*/ 	.word	0x000000ff
        /*0718*/ 	.word	0x00000000
        /*071c*/ 	.short	0x0101
        /*071e*/ 	.byte	0x0e
	.zero		1


	//   ....[96]....
        /*0720*/ 	.word	0x00004d90
        /*0724*/ 	.word	0x000000ff
        /*0728*/ 	.word	0x000000a8
        /*072c*/ 	.short	0x010a
        /*072e*/ 	.byte	0x07
	.zero		1


	//   ....[97]....
        /*0730*/ 	.word	0x00004f40
        /*0734*/ 	.word	0x000000ff
        /*0738*/ 	.word	0x00000088
        /*073c*/ 	.short	0x010b
        /*073e*/ 	.byte	0x07
	.zero		1


	//   ....[98]....
        /*0740*/ 	.word	0x00004f50
        /*0744*/ 	.word	0x000000ff
        /*0748*/ 	.word	0x00000000
        /*074c*/ 	.short	0x0101
        /*074e*/ 	.byte	0x0e
	.zero		1


	//   ....[99]....
        /*0750*/ 	.word	0x00004f60
        /*0754*/ 	.word	0x000000ff
        /*0758*/ 	.word	0x000000b0
        /*075c*/ 	.short	0x010a
        /*075e*/ 	.byte	0x07
	.zero		1


	//   ....[100]....
        /*0760*/ 	.word	0x00005150
        /*0764*/ 	.word	0x000000ff
        /*0768*/ 	.word	0x00000090
        /*076c*/ 	.short	0x010b
        /*076e*/ 	.byte	0x07
	.zero		1


	//   ....[101]....
        /*0770*/ 	.word	0x000051c0
        /*0774*/ 	.word	0x000000ff
        /*0778*/ 	.word	0x00000000
        /*077c*/ 	.short	0x0101
        /*077e*/ 	.byte	0x0e
	.zero		1


	//   ....[102]....
        /*0780*/ 	.word	0x000051d0
        /*0784*/ 	.word	0x000000ff
        /*0788*/ 	.word	0x000000b8
        /*078c*/ 	.short	0x010a
        /*078e*/ 	.byte	0x07
	.zero		1


	//   ....[103]....
        /*0790*/ 	.word	0x00005470
        /*0794*/ 	.word	0x000000ff
        /*0798*/ 	.word	0x00000098
        /*079c*/ 	.short	0x010b
        /*079e*/ 	.byte	0x07
	.zero		1


	//   ....[104]....
        /*07a0*/ 	.word	0x00005490
        /*07a4*/ 	.word	0x000000ff
        /*07a8*/ 	.word	0x00000000
        /*07ac*/ 	.short	0x0101
        /*07ae*/ 	.byte	0x0d
	.zero		1


	//   ....[105]....
        /*07b0*/ 	.word	0x000054c0
        /*07b4*/ 	.word	0x000000ff
        /*07b8*/ 	.word	0x000000a0
        /*07bc*/ 	.short	0x010a
        /*07be*/ 	.byte	0x07
	.zero		1


	//   ....[106]....
        /*07c0*/ 	.word	0x000054e0
        /*07c4*/ 	.word	0x000000ff
        /*07c8*/ 	.word	0x000000a8
        /*07cc*/ 	.short	0x010a
        /*07ce*/ 	.byte	0x07
	.zero		1


	//   ....[107]....
        /*07d0*/ 	.word	0x00005500
        /*07d4*/ 	.word	0x000000ff
        /*07d8*/ 	.word	0x000000b0
        /*07dc*/ 	.short	0x010a
        /*07de*/ 	.byte	0x07
	.zero		1


	//   ....[108]....
        /*07e0*/ 	.word	0x00005540
        /*07e4*/ 	.word	0x00000000
        /*07e8*/ 	.word	0x000000b8
        /*07ec*/ 	.short	0x010a
        /*07ee*/ 	.byte	0xff
	.zero		1


	//   ....[109]....
        /*07f0*/ 	.word	0x00005800
        /*07f4*/ 	.word	0x00000000
        /*07f8*/ 	.word	0x000000d0
        /*07fc*/ 	.short	0x010a
        /*07fe*/ 	.byte	0xff
	.zero		1


	//   ....[110]....
        /*0800*/ 	.word	0x000058c0
        /*0804*/ 	.word	0x00000000
        /*0808*/ 	.word	0x00000000
        /*080c*/ 	.short	0x0101
        /*080e*/ 	.byte	0xff
	.zero		1


	//   ....[111]....
        /*0810*/ 	.word	0x00006410
        /*0814*/ 	.word	0x000000ff
        /*0818*/ 	.word	0x00000080
        /*081c*/ 	.short	0x010a
        /*081e*/ 	.byte	0x04
	.zero		1


	//   ....[112]....
        /*0820*/ 	.word	0x00006430
        /*0824*/ 	.word	0x00000003
        /*0828*/ 	.word	0x000000f0
        /*082c*/ 	.short	0x010a
        /*082e*/ 	.byte	0xff
	.zero		1


	//   ....[113]....
        /*0830*/ 	.word	0x000065d0
        /*0834*/ 	.word	0x00000002
        /*0838*/ 	.word	0x00000080
        /*083c*/ 	.short	0x010a
        /*083e*/ 	.byte	0xff
	.zero		1


	//   ....[114]....
        /*0840*/ 	.word	0x00006760
        /*0844*/ 	.word	0x00000080
        /*0848*/ 	.word	0x000000f0
        /*084c*/ 	.short	0x010a
        /*084e*/ 	.byte	0xff
	.zero		1


	//   ....[115]....
        /*0850*/ 	.word	0x00006960
        /*0854*/ 	.word	0x00000080
        /*0858*/ 	.word	0x00000000
        /*085c*/ 	.short	0x0101
        /*085e*/ 	.byte	0xff
	.zero		1


	//   ....[116]....
        /*0860*/ 	.word	0x0000a4d0
        /*0864*/ 	.word	0x00000000
        /*0868*/ 	.word	0x00000000
        /*086c*/ 	.short	0x0101
        /*086e*/ 	.byte	0xff
	.zero		1


	//   ....[117]....
        /*0870*/ 	.word	0x0000a550
        /*0874*/ 	.word	0x00000002
        /*0878*/ 	.word	0x00000080
        /*087c*/ 	.short	0x010a
        /*087e*/ 	.byte	0xff
	.zero		1


	//   ....[118]....
        /*0880*/ 	.word	0x0000a7b0
        /*0884*/ 	.word	0x00000000
        /*0888*/ 	.word	0x00000000
        /*088c*/ 	.short	0x0101
        /*088e*/ 	.byte	0xff
	.zero		1


	//   ....[119]....
        /*0890*/ 	.word	0x0000a7d0
        /*0894*/ 	.word	0x00000002
        /*0898*/ 	.word	0x00000140
        /*089c*/ 	.short	0x010a
        /*089e*/ 	.byte	0xff
	.zero		1


	//   ....[120]....
        /*08a0*/ 	.word	0x0000a830
        /*08a4*/ 	.word	0x00000002
        /*08a8*/ 	.word	0x00000040
        /*08ac*/ 	.short	0x010a
        /*08ae*/ 	.byte	0xff
	.zero		1


	//   ....[121]....
        /*08b0*/ 	.word	0x0000a890
        /*08b4*/ 	.word	0x00000002
        /*08b8*/ 	.word	0x00000040
        /*08bc*/ 	.short	0x010a
        /*08be*/ 	.byte	0xff
	.zero		1


	//   ....[122]....
        /*08c0*/ 	.word	0x0000a8e0
        /*08c4*/ 	.word	0x00000002
        /*08c8*/ 	.word	0x000000d0
        /*08cc*/ 	.short	0x010a
        /*08ce*/ 	.byte	0xff
	.zero		1


	//   ....[123]....
        /*08d0*/ 	.word	0x0000a940
        /*08d4*/ 	.word	0x00000000
        /*08d8*/ 	.word	0x00000000
        /*08dc*/ 	.short	0x010a
        /*08de*/ 	.byte	0xff
	.zero		1


	//   ....[124]....
        /*08e0*/ 	.word	0x0000a9a0
        /*08e4*/ 	.word	0x00000000
        /*08e8*/ 	.word	0x00000000
        /*08ec*/ 	.short	0x010a
        /*08ee*/ 	.byte	0xff
	.zero		1


	//   ....[125]....
        /*08f0*/ 	.word	0x0000aa00
        /*08f4*/ 	.word	0x00000000
        /*08f8*/ 	.word	0x00000000
        /*08fc*/ 	.short	0x010a
        /*08fe*/ 	.byte	0xff
	.zero		1


	//   ....[126]....
        /*0900*/ 	.word	0x0000aa60
        /*0904*/ 	.word	0x00000000
        /*0908*/ 	.word	0x00000000
        /*090c*/ 	.short	0x010a
        /*090e*/ 	.byte	0xff
	.zero		1


	//   ....[127]....
        /*0910*/ 	.word	0x0000aac0
        /*0914*/ 	.word	0x00000000
        /*0918*/ 	.word	0x00000000
        /*091c*/ 	.short	0x010a
        /*091e*/ 	.byte	0xff
	.zero		1


	//   ....[128]....
        /*0920*/ 	.word	0x0000ab20
        /*0924*/ 	.word	0x00000000
        /*0928*/ 	.word	0x00000000
        /*092c*/ 	.short	0x010a
        /*092e*/ 	.byte	0xff
	.zero		1


	//   ....[129]....
        /*0930*/ 	.word	0x0000ab80
        /*0934*/ 	.word	0x00000000
        /*0938*/ 	.word	0x00000000
        /*093c*/ 	.short	0x010a
        /*093e*/ 	.byte	0xff
	.zero		1


	//   ....[130]....
        /*0940*/ 	.word	0x0000abd0
        /*0944*/ 	.word	0x00000000
        /*0948*/ 	.word	0x00000130
        /*094c*/ 	.short	0x010a
        /*094e*/ 	.byte	0xff
	.zero		1


	//   ....[131]....
        /*0950*/ 	.word	0x0000ac30
        /*0954*/ 	.word	0x00000000
        /*0958*/ 	.word	0x000000e0
        /*095c*/ 	.short	0x010a
        /*095e*/ 	.byte	0xff
	.zero		1


	//   ....[132]....
        /*0960*/ 	.word	0x0000ac80
        /*0964*/ 	.word	0x00000000
        /*0968*/ 	.word	0x000000d0
        /*096c*/ 	.short	0x010a
        /*096e*/ 	.byte	0xff
	.zero		1


	//   ....[133]....
        /*0970*/ 	.word	0x0000ace0
        /*0974*/ 	.word	0x00000000
        /*0978*/ 	.word	0x000000e0
        /*097c*/ 	.short	0x010a
        /*097e*/ 	.byte	0xff
	.zero		1


	//   ....[134]....
        /*0980*/ 	.word	0x0000ad40
        /*0984*/ 	.word	0x00000004
        /*0988*/ 	.word	0x00000008
        /*098c*/ 	.short	0x010a
        /*098e*/ 	.byte	0xff
	.zero		1


	//   ....[135]....
        /*0990*/ 	.word	0x0000ae20
        /*0994*/ 	.word	0x00000002
        /*0998*/ 	.word	0x00000008
        /*099c*/ 	.short	0x010a
        /*099e*/ 	.byte	0xff
	.zero		1


	//   ....[136]....
        /*09a0*/ 	.word	0x0000ae70
        /*09a4*/ 	.word	0x00000000
        /*09a8*/ 	.word	0x000000d0
        /*09ac*/ 	.short	0x010a
        /*09ae*/ 	.byte	0xff
	.zero		1


	//   ....[137]....
        /*09b0*/ 	.word	0x0000aed0
        /*09b4*/ 	.word	0x00000000
        /*09b8*/ 	.word	0x00000110
        /*09bc*/ 	.short	0x010a
        /*09be*/ 	.byte	0xff
	.zero		1


	//   ....[138]....
        /*09c0*/ 	.word	0x0000af30
        /*09c4*/ 	.word	0x00000000
        /*09c8*/ 	.word	0x00000000
        /*09cc*/ 	.short	0x010a
        /*09ce*/ 	.byte	0xff
	.zero		1


	//   ....[139]....
        /*09d0*/ 	.word	0x0000af90
        /*09d4*/ 	.word	0x00000000
        /*09d8*/ 	.word	0x00000000
        /*09dc*/ 	.short	0x010a
        /*09de*/ 	.byte	0xff
	.zero		1


	//   ....[140]....
        /*09e0*/ 	.word	0x0000aff0
        /*09e4*/ 	.word	0x00000000
        /*09e8*/ 	.word	0x00000000
        /*09ec*/ 	.short	0x010a
        /*09ee*/ 	.byte	0xff
	.zero		1


	//   ....[141]....
        /*09f0*/ 	.word	0x0000b050
        /*09f4*/ 	.word	0x00000000
        /*09f8*/ 	.word	0x00000000
        /*09fc*/ 	.short	0x010a
        /*09fe*/ 	.byte	0xff
	.zero		1


	//   ....[142]....
        /*0a00*/ 	.word	0x0000b0b0
        /*0a04*/ 	.word	0x00000000
        /*0a08*/ 	.word	0x00000150
        /*0a0c*/ 	.short	0x010a
        /*0a0e*/ 	.byte	0xff
	.zero		1


	//   ....[143]....
        /*0a10*/ 	.word	0x0000b100
        /*0a14*/ 	.word	0x00000000
        /*0a18*/ 	.word	0x000000d0
        /*0a1c*/ 	.short	0x010a
        /*0a1e*/ 	.byte	0xff
	.zero		1


	//   ....[144]....
        /*0a20*/ 	.word	0x0000b160
        /*0a24*/ 	.word	0x00000000
        /*0a28*/ 	.word	0x000000c8
        /*0a2c*/ 	.short	0x010a
        /*0a2e*/ 	.byte	0xff
	.zero		1


	//   ....[145]....
        /*0a30*/ 	.word	0x0000b1c0
        /*0a34*/ 	.word	0x00000000
        /*0a38*/ 	.word	0x000000a0
        /*0a3c*/ 	.short	0x010a
        /*0a3e*/ 	.byte	0xff
	.zero		1


	//   ....[146]....
        /*0a40*/ 	.word	0x0000b220
        /*0a44*/ 	.word	0x00000000
        /*0a48*/ 	.word	0x000000a8
        /*0a4c*/ 	.short	0x010a
        /*0a4e*/ 	.byte	0xff
	.zero		1


	//   ....[147]....
        /*0a50*/ 	.word	0x0000b280
        /*0a54*/ 	.word	0x00000000
        /*0a58*/ 	.word	0x000000b0
        /*0a5c*/ 	.short	0x010a
        /*0a5e*/ 	.byte	0xff
	.zero		1


	//   ....[148]....
        /*0a60*/ 	.word	0x0000b2e0
        /*0a64*/ 	.word	0x00000000
        /*0a68*/ 	.word	0x000000b8
        /*0a6c*/ 	.short	0x010a
        /*0a6e*/ 	.byte	0xff
	.zero		1


	//   ....[149]....
        /*0a70*/ 	.word	0x0000b340
        /*0a74*/ 	.word	0x00000000
        /*0a78*/ 	.word	0x000000a0
        /*0a7c*/ 	.short	0x010a
        /*0a7e*/ 	.byte	0xff
	.zero		1


	//   ....[150]....
        /*0a80*/ 	.word	0x0000b3a0
        /*0a84*/ 	.word	0x00000000
        /*0a88*/ 	.word	0x000000a8
        /*0a8c*/ 	.short	0x010a
        /*0a8e*/ 	.byte	0xff
	.zero		1


	//   ....[151]....
        /*0a90*/ 	.word	0x0000b400
        /*0a94*/ 	.word	0x00000000
        /*0a98*/ 	.word	0x000000b0
        /*0a9c*/ 	.short	0x010a
        /*0a9e*/ 	.byte	0xff
	.zero		1


	//   ....[152]....
        /*0aa0*/ 	.word	0x0000b450
        /*0aa4*/ 	.word	0x00000000
        /*0aa8*/ 	.word	0x000000d0
        /*0aac*/ 	.short	0x010a
        /*0aae*/ 	.byte	0xff
	.zero		1


	//   ....[153]....
        /*0ab0*/ 	.word	0x0000b4a0
        /*0ab4*/ 	.word	0x00000002
        /*0ab8*/ 	.word	0x00000080
        /*0abc*/ 	.short	0x010a
        /*0abe*/ 	.byte	0xff
	.zero		1


	//   ....[154]....
        /*0ac0*/ 	.word	0x0000b4f0
        /*0ac4*/ 	.word	0x00000080
        /*0ac8*/ 	.word	0x000000f0
        /*0acc*/ 	.short	0x010a
        /*0ace*/ 	.byte	0xff
	.zero		1


	//----- nvinfo : EIATTR_NUM_MBARRIERS
	.align		4
.L_49:
        /*0ad0*/ 	.byte	0x03, 0x38
        /*0ad2*/ 	.short	0x002b


	//----- nvinfo : EIATTR_EXIT_INSTR_OFFSETS
	.align		4
        /*0ad4*/ 	.byte	0x04, 0x1c
        /*0ad6*/ 	.short	(.L_51 - .L_50)


	//   ....[0]....
.L_50:
        /*0ad8*/ 	.word	0x00002ab0


	//   ....[1]....
        /*0adc*/ 	.word	0x00002fb0


	//   ....[2]....
        /*0ae0*/ 	.word	0x00003010


	//   ....[3]....
        /*0ae4*/ 	.word	0x00004390


	//   ....[4]....
        /*0ae8*/ 	.word	0x00005570


	//   ....[5]....
        /*0aec*/ 	.word	0x000055b0


	//   ....[6]....
        /*0af0*/ 	.word	0x0000a690


	//   ....[7]....
        /*0af4*/ 	.word	0x0000a710


	//   ....[8]....
        /*0af8*/ 	.word	0x0000a740


	//   ....[9]....
        /*0afc*/ 	.word	0x0000a7c0


	//----- nvinfo : EIATTR_MAX_THREADS
	.align		4
.L_51:
        /*0b00*/ 	.byte	0x04, 0x05
        /*0b02*/ 	.short	(.L_53 - .L_52)
.L_52:
        /*0b04*/ 	.word	0x00000100
        /*0b08*/ 	.word	0x00000001
        /*0b0c*/ 	.word	0x00000001


	//----- nvinfo : EIATTR_CRS_STACK_SIZE
	.align		4
.L_53:
        /*0b10*/ 	.byte	0x04, 0x1e
        /*0b12*/ 	.short	(.L_55 - .L_54)
.L_54:
        /*0b14*/ 	.word	0x00000000


	//----- nvinfo : EIATTR_CBANK_PARAM_SIZE
	.align		4
.L_55:
        /*0b18*/ 	.byte	0x03, 0x19
        /*0b1a*/ 	.short	0x0800


	//----- nvinfo : EIATTR_PARAM_CBANK
	.align		4
        /*0b1c*/ 	.byte	0x04, 0x0a
        /*0b1e*/ 	.short	(.L_57 - .L_56)
	.align		4
.L_56:
        /*0b20*/ 	.word	index@(.nv.constant0._ZN7cutlass13device_kernelINS_4gemm6kernel13GemmUniversalIN4cute5tupleIJiiiiEEENS1_10collective13CollectiveMmaINS1_35MainloopSm100TmaUmmaWarpSpecializedILi8ELi2ELi4ENS5_IJNS4_1CILi2EEENSA_ILi1EEESC_EEEEENS5_IJNSA_ILi128EEENSA_ILi256EEENSA_ILi64EEEEEENS_10bfloat16_tENS5_IJlSC_lEEESJ_SK_NS4_8TiledMMAINS4_8MMA_AtomIJNS4_26SM100_MMA_F16BF16_2x1SM_SSISJ_SJ_fLi128ELi256ELNS4_4UMMA5MajorE0ELSP_0ELNSO_7ScaleInE0ELSQ_0EEEEEENS4_6LayoutINS5_IJSC_SC_SC_EEENS5_IJNSA_ILi0EEESV_SV_EEEEENS5_IJNS4_10UnderscoreESY_SY_EEEEENS4_18SM100_TMA_2SM_LOADENS4_14ComposedLayoutINS4_7SwizzleILi3ELi4ELi3EEENS4_18smem_ptr_flag_bitsILi16EEENST_INS5_IJNSA_ILi8EEESH_EEENS5_IJSH_SC_EEEEEEEvNS4_8identityES11_S1B_vS1C_EENS_8epilogue10collective18CollectiveEpilogueINS1E_23Sm100TmaWarpSpecializedILi4ELi2ELi32ELb1ELb0EEEJNS5_IJSH_SG_SH_EEENS5_IJNST_ISH_SC_EENST_INS5_IJNSA_ILi32EEESB_EEENS5_IJSC_SF_EEEEEEEESJ_SK_SJ_SK_NS1E_6fusion15FusionCallbacksIS1I_NS1Q_13LinCombEltActINS1E_6thread7SigmoidESJ_fSJ_fLNS_15FloatRoundStyleE2EEES1J_S1P_JEEENS4_5SM1004TMEM4LOAD26SM100_TMEM_LOAD_32dp32b32xENS4_13SM90_TMA_LOADENS12_INS13_ILi2ELi4ELi3EEES16_NST_INS5_IJS17_S1L_EEENS5_IJS1L_SC_EEEEEEENS4_39AutoVectorizingCopyWithAssumedAlignmentILi128EEENS4_14SM90_TMA_STOREES27_S29_S29_EEEvvEEEEvNT_6ParamsE)
        /*0b24*/ 	.short	0x0380
        /*0b26*/ 	.short	0x0800


	//----- nvinfo : EIATTR_SW_WAR
	.align		4
.L_57:
        /*0b28*/ 	.byte	0x04, 0x36
        /*0b2a*/ 	.short	(.L_59 - .L_58)
.L_58:
        /*0b2c*/ 	.word	0x00000008
.L_59:


//--------------------- .nv.callgraph             --------------------------
	.section	.nv.callgraph,"",@"SHT_CUDA_CALLGRAPH"
	.align	4
	.sectionentsize	8
	.align		4
        /*0000*/ 	.word	0x00000000
	.align		4
        /*0004*/ 	.word	0xffffffff
	.align		4
        /*0008*/ 	.word	index@(_ZN7cutlass13device_kernelINS_4gemm6kernel13GemmUniversalIN4cute5tupleIJiiiiEEENS1_10collective13CollectiveMmaINS1_35MainloopSm100TmaUmmaWarpSpecializedILi8ELi2ELi4ENS5_IJNS4_1CILi2EEENSA_ILi1EEESC_EEEEENS5_IJNSA_ILi128EEENSA_ILi256EEENSA_ILi64EEEEEENS_10bfloat16_tENS5_IJlSC_lEEESJ_SK_NS4_8TiledMMAINS4_8MMA_AtomIJNS4_26SM100_MMA_F16BF16_2x1SM_SSISJ_SJ_fLi128ELi256ELNS4_4UMMA5MajorE0ELSP_0ELNSO_7ScaleInE0ELSQ_0EEEEEENS4_6LayoutINS5_IJSC_SC_SC_EEENS5_IJNSA_ILi0EEESV_SV_EEEEENS5_IJNS4_10UnderscoreESY_SY_EEEEENS4_18SM100_TMA_2SM_LOADENS4_14ComposedLayoutINS4_7SwizzleILi3ELi4ELi3EEENS4_18smem_ptr_flag_bitsILi16EEENST_INS5_IJNSA_ILi8EEESH_EEENS5_IJSH_SC_EEEEEEEvNS4_8identityES11_S1B_vS1C_EENS_8epilogue10collective18CollectiveEpilogueINS1E_23Sm100TmaWarpSpecializedILi4ELi2ELi32ELb1ELb0EEEJNS5_IJSH_SG_SH_EEENS5_IJNST_ISH_SC_EENST_INS5_IJNSA_ILi32EEESB_EEENS5_IJSC_SF_EEEEEEEESJ_SK_SJ_SK_NS1E_6fusion15FusionCallbacksIS1I_NS1Q_13LinCombEltActINS1E_6thread7SigmoidESJ_fSJ_fLNS_15FloatRoundStyleE2EEES1J_S1P_JEEENS4_5SM1004TMEM4LOAD26SM100_TMEM_LOAD_32dp32b32xENS4_13SM90_TMA_LOADENS12_INS13_ILi2ELi4ELi3EEES16_NST_INS5_IJS17_S1L_EEENS5_IJS1L_SC_EEEEEEENS4_39AutoVectorizingCopyWithAssumedAlignmentILi128EEENS4_14SM90_TMA_STOREES27_S29_S29_EEEvvEEEEvNT_6ParamsE)
	.align		4
        /*000c*/ 	.word	index@(__assertfail)
	.align		4
        /*0010*/ 	.word	0x00000000
	.align		4
        /*0014*/ 	.word	0xfffffffe
	.align		4
        /*0018*/ 	.word	0x00000000
	.align		4
        /*001c*/ 	.word	0xfffffffd
	.align		4
        /*0020*/ 	.word	0x00000000
	.align		4
        /*0024*/ 	.word	0xfffffffc


//--------------------- .nv.constant4             --------------------------
	.section	.nv.constant4,"a",@progbits
	.align	8
	.align		8
.nv.constant4:
        /*0000*/ 	.dword	__assertfail
	.align		8
        /*0008*/ 	.dword	__unnamed_1
	.align		8
        /*0010*/ 	.dword	__unnamed_2
	.align		8
        /*0018*/ 	.dword	_ZN39_INTERNAL_89302564_4_k_cu_5554b537_29334cuda3std3__45__cpo5beginE
	.align		8
        /*0020*/ 	.dword	_ZN39_INTERNAL_89302564_4_k_cu_5554b537_29334cuda3std3__45__cpo3endE
	.align		8
        /*0028*/ 	.dword	_ZN39_INTERNAL_89302564_4_k_cu_5554b537_29334cuda3std3__45__cpo6cbeginE
	.align		8
        /*0030*/ 	.dword	_ZN39_INTERNAL_89302564_4_k_cu_5554b537_29334cuda3std3__45__cpo4cendE
	.align		8
        /*0038*/ 	.dword	_ZN39_INTERNAL_89302564_4_k_cu_5554b537_29334cuda3std3__441_GLOBAL__N__89302564_4_k_cu_5554b537_29336ignoreE
	.align		8
        /*0040*/ 	.dword	_ZN39_INTERNAL_89302564_4_k_cu_5554b537_29334cuda3std3__419piecewise_constructE
	.align		8
        /*0048*/ 	.dword	_ZN39_INTERNAL_89302564_4_k_cu_5554b537_29334cuda3std3__48in_placeE
	.align		8
        /*0050*/ 	.dword	_ZN39_INTERNAL_89302564_4_k_cu_5554b537_29334cuda3std6ranges3__45__cpo4swapE
	.align		8
        /*0058*/ 	.dword	_ZN39_INTERNAL_89302564_4_k_cu_5554b537_29334cuda3std6ranges3__45__cpo9iter_moveE
	.align		8
        /*0060*/ 	.dword	_ZN39_INTERNAL_89302564_4_k_cu_5554b537_29334cute7productE
	.align		8
        /*0068*/ 	.dword	_ZN39_INTERNAL_89302564_4_k_cu_5554b537_29334cute1_E
	.align		8
        /*0070*/ 	.dword	$str$25
	.align		8
        /*0078*/ 	.dword	$str$26
	.align		8
        /*0080*/ 	.dword	$str$27
	.align		8
        /*0088*/ 	.dword	$str$28


//--------------------- .text._ZN7cutlass13device_kernelINS_4gemm6kernel13GemmUniversalIN4cute5tupleIJiiiiEEENS1_10collective13CollectiveMmaINS1_35MainloopSm100TmaUmmaWarpSpecializedILi8ELi2ELi4ENS5_IJNS4_1CILi2EEENSA_ILi1EEESC_EEEEENS5_IJNSA_ILi128EEENSA_ILi256EEENSA_ILi64EEEEEENS_10bfloat16_tENS5_IJlSC_lEEESJ_SK_NS4_8TiledMMAINS4_8MMA_AtomIJNS4_26SM100_MMA_F16BF16_2x1SM_SSISJ_SJ_fLi128ELi256ELNS4_4UMMA5MajorE0ELSP_0ELNSO_7ScaleInE0ELSQ_0EEEEEENS4_6LayoutINS5_IJSC_SC_SC_EEENS5_IJNSA_ILi0EEESV_SV_EEEEENS5_IJNS4_10UnderscoreESY_SY_EEEEENS4_18SM100_TMA_2SM_LOADENS4_14ComposedLayoutINS4_7SwizzleILi3ELi4ELi3EEENS4_18smem_ptr_flag_bitsILi16EEENST_INS5_IJNSA_ILi8EEESH_EEENS5_IJSH_SC_EEEEEEEvNS4_8identityES11_S1B_vS1C_EENS_8epilogue10collective18CollectiveEpilogueINS1E_23Sm100TmaWarpSpecializedILi4ELi2ELi32ELb1ELb0EEEJNS5_IJSH_SG_SH_EEENS5_IJNST_ISH_SC_EENST_INS5_IJNSA_ILi32EEESB_EEENS5_IJSC_SF_EEEEEEEESJ_SK_SJ_SK_NS1E_6fusion15FusionCallbacksIS1I_NS1Q_13LinCombEltActINS1E_6thread7SigmoidESJ_fSJ_fLNS_15FloatRoundStyleE2EEES1J_S1P_JEEENS4_5SM1004TMEM4LOAD26SM100_TMEM_LOAD_32dp32b32xENS4_13SM90_TMA_LOADENS12_INS13_ILi2ELi4ELi3EEES16_NST_INS5_IJS17_S1L_EEENS5_IJS1L_SC_EEEEEEENS4_39AutoVectorizingCopyWithAssumedAlignmentILi128EEENS4_14SM90_TMA_STOREES27_S29_S29_EEEvvEEEEvNT_6ParamsE --------------------------
	.section	.text._ZN7cutlass13device_kernelINS_4gemm6kernel13GemmUniversalIN4cute5tupleIJiiiiEEENS1_10collective13CollectiveMmaINS1_35MainloopSm100TmaUmmaWarpSpecializedILi8ELi2ELi4ENS5_IJNS4_1CILi2EEENSA_ILi1EEESC_EEEEENS5_IJNSA_ILi128EEENSA_ILi256EEENSA_ILi64EEEEEENS_10bfloat16_tENS5_IJlSC_lEEESJ_SK_NS4_8TiledMMAINS4_8MMA_AtomIJNS4_26SM100_MMA_F16BF16_2x1SM_SSISJ_SJ_fLi128ELi256ELNS4_4UMMA5MajorE0ELSP_0ELNSO_7ScaleInE0ELSQ_0EEEEEENS4_6LayoutINS5_IJSC_SC_SC_EEENS5_IJNSA_ILi0EEESV_SV_EEEEENS5_IJNS4_10UnderscoreESY_SY_EEEEENS4_18SM100_TMA_2SM_LOADENS4_14ComposedLayoutINS4_7SwizzleILi3ELi4ELi3EEENS4_18smem_ptr_flag_bitsILi16EEENST_INS5_IJNSA_ILi8EEESH_EEENS5_IJSH_SC_EEEEEEEvNS4_8identityES11_S1B_vS1C_EENS_8epilogue10collective18CollectiveEpilogueINS1E_23Sm100TmaWarpSpecializedILi4ELi2ELi32ELb1ELb0EEEJNS5_IJSH_SG_SH_EEENS5_IJNST_ISH_SC_EENST_INS5_IJNSA_ILi32EEESB_EEENS5_IJSC_SF_EEEEEEEESJ_SK_SJ_SK_NS1E_6fusion15FusionCallbacksIS1I_NS1Q_13LinCombEltActINS1E_6thread7SigmoidESJ_fSJ_fLNS_15FloatRoundStyleE2EEES1J_S1P_JEEENS4_5SM1004TMEM4LOAD26SM100_TMEM_LOAD_32dp32b32xENS4_13SM90_TMA_LOADENS12_INS13_ILi2ELi4ELi3EEES16_NST_INS5_IJS17_S1L_EEENS5_IJS1L_SC_EEEEEEENS4_39AutoVectorizingCopyWithAssumedAlignmentILi128EEENS4_14SM90_TMA_STOREES27_S29_S29_EEEvvEEEEvNT_6ParamsE,"ax",@progbits
	.align	128
.text._ZN7cutlass13device_kernelINS_4gemm6kernel13GemmUniversalIN4cute5tupleIJiiiiEEENS1_10collective13CollectiveMmaINS1_35MainloopSm100TmaUmmaWarpSpecializedILi8ELi2ELi4ENS5_IJNS4_1CILi2EEENSA_ILi1EEESC_EEEEENS5_IJNSA_ILi128EEENSA_ILi256EEENSA_ILi64EEEEEENS_10bfloat16_tENS5_IJlSC_lEEESJ_SK_NS4_8TiledMMAINS4_8MMA_AtomIJNS4_26SM100_MMA_F16BF16_2x1SM_SSISJ_SJ_fLi128ELi256ELNS4_4UMMA5MajorE0ELSP_0ELNSO_7ScaleInE0ELSQ_0EEEEEENS4_6LayoutINS5_IJSC_SC_SC_EEENS5_IJNSA_ILi0EEESV_SV_EEEEENS5_IJNS4_10UnderscoreESY_SY_EEEEENS4_18SM100_TMA_2SM_LOADENS4_14ComposedLayoutINS4_7SwizzleILi3ELi4ELi3EEENS4_18smem_ptr_flag_bitsILi16EEENST_INS5_IJNSA_ILi8EEESH_EEENS5_IJSH_SC_EEEEEEEvNS4_8identityES11_S1B_vS1C_EENS_8epilogue10collective18CollectiveEpilogueINS1E_23Sm100TmaWarpSpecializedILi4ELi2ELi32ELb1ELb0EEEJNS5_IJSH_SG_SH_EEENS5_IJNST_ISH_SC_EENST_INS5_IJNSA_ILi32EEESB_EEENS5_IJSC_SF_EEEEEEEESJ_SK_SJ_SK_NS1E_6fusion15FusionCallbacksIS1I_NS1Q_13LinCombEltActINS1E_6thread7SigmoidESJ_fSJ_fLNS_15FloatRoundStyleE2EEES1J_S1P_JEEENS4_5SM1004TMEM4LOAD26SM100_TMEM_LOAD_32dp32b32xENS4_13SM90_TMA_LOADENS12_INS13_ILi2ELi4ELi3EEES16_NST_INS5_IJS17_S1L_EEENS5_IJS1L_SC_EEEEEEENS4_39AutoVectorizingCopyWithAssumedAlignmentILi128EEENS4_14SM90_TMA_STOREES27_S29_S29_EEEvvEEEEvNT_6ParamsE:
        .type           _ZN7cutlass13device_kernelINS_4gemm6kernel13GemmUniversalIN4cute5tupleIJiiiiEEENS1_10collective13CollectiveMmaINS1_35MainloopSm100TmaUmmaWarpSpecializedILi8ELi2ELi4ENS5_IJNS4_1CILi2EEENSA_ILi1EEESC_EEEEENS5_IJNSA_ILi128EEENSA_ILi256EEENSA_ILi64EEEEEENS_10bfloat16_tENS5_IJlSC_lEEESJ_SK_NS4_8TiledMMAINS4_8MMA_AtomIJNS4_26SM100_MMA_F16BF16_2x1SM_SSISJ_SJ_fLi128ELi256ELNS4_4UMMA5MajorE0ELSP_0ELNSO_7ScaleInE0ELSQ_0EEEEEENS4_6LayoutINS5_IJSC_SC_SC_EEENS5_IJNSA_ILi0EEESV_SV_EEEEENS5_IJNS4_10UnderscoreESY_SY_EEEEENS4_18SM100_TMA_2SM_LOADENS4_14ComposedLayoutINS4_7SwizzleILi3ELi4ELi3EEENS4_18smem_ptr_flag_bitsILi16EEENST_INS5_IJNSA_ILi8EEESH_EEENS5_IJSH_SC_EEEEEEEvNS4_8identityES11_S1B_vS1C_EENS_8epilogue10collective18CollectiveEpilogueINS1E_23Sm100TmaWarpSpecializedILi4ELi2ELi32ELb1ELb0EEEJNS5_IJSH_SG_SH_EEENS5_IJNST_ISH_SC_EENST_INS5_IJNSA_ILi32EEESB_EEENS5_IJSC_SF_EEEEEEEESJ_SK_SJ_SK_NS1E_6fusion15FusionCallbacksIS1I_NS1Q_13LinCombEltActINS1E_6thread7SigmoidESJ_fSJ_fLNS_15FloatRoundStyleE2EEES1J_S1P_JEEENS4_5SM1004TMEM4LOAD26SM100_TMEM_LOAD_32dp32b32xENS4_13SM90_TMA_LOADENS12_INS13_ILi2ELi4ELi3EEES16_NST_INS5_IJS17_S1L_EEENS5_IJS1L_SC_EEEEEEENS4_39AutoVectorizingCopyWithAssumedAlignmentILi128EEENS4_14SM90_TMA_STOREES27_S29_S29_EEEvvEEEEvNT_6ParamsE,@function
        .size           _ZN7cutlass13device_kernelINS_4gemm6kernel13GemmUniversalIN4cute5tupleIJiiiiEEENS1_10collective13CollectiveMmaINS1_35MainloopSm100TmaUmmaWarpSpecializedILi8ELi2ELi4ENS5_IJNS4_1CILi2EEENSA_ILi1EEESC_EEEEENS5_IJNSA_ILi128EEENSA_ILi256EEENSA_ILi64EEEEEENS_10bfloat16_tENS5_IJlSC_lEEESJ_SK_NS4_8TiledMMAINS4_8MMA_AtomIJNS4_26SM100_MMA_F16BF16_2x1SM_SSISJ_SJ_fLi128ELi256ELNS4_4UMMA5MajorE0ELSP_0ELNSO_7ScaleInE0ELSQ_0EEEEEENS4_6LayoutINS5_IJSC_SC_SC_EEENS5_IJNSA_ILi0EEESV_SV_EEEEENS5_IJNS4_10UnderscoreESY_SY_EEEEENS4_18SM100_TMA_2SM_LOADENS4_14ComposedLayoutINS4_7SwizzleILi3ELi4ELi3EEENS4_18smem_ptr_flag_bitsILi16EEENST_INS5_IJNSA_ILi8EEESH_EEENS5_IJSH_SC_EEEEEEEvNS4_8identityES11_S1B_vS1C_EENS_8epilogue10collective18CollectiveEpilogueINS1E_23Sm100TmaWarpSpecializedILi4ELi2ELi32ELb1ELb0EEEJNS5_IJSH_SG_SH_EEENS5_IJNST_ISH_SC_EENST_INS5_IJNSA_ILi32EEESB_EEENS5_IJSC_SF_EEEEEEEESJ_SK_SJ_SK_NS1E_6fusion15FusionCallbacksIS1I_NS1Q_13LinCombEltActINS1E_6thread7SigmoidESJ_fSJ_fLNS_15FloatRoundStyleE2EEES1J_S1P_JEEENS4_5SM1004TMEM4LOAD26SM100_TMEM_LOAD_32dp32b32xENS4_13SM90_TMA_LOADENS12_INS13_ILi2ELi4ELi3EEES16_NST_INS5_IJS17_S1L_EEENS5_IJS1L_SC_EEEEEEENS4_39AutoVectorizingCopyWithAssumedAlignmentILi128EEENS4_14SM90_TMA_STOREES27_S29_S29_EEEvvEEEEvNT_6ParamsE,(.L_x_294 - _ZN7cutlass13device_kernelINS_4gemm6kernel13GemmUniversalIN4cute5tupleIJiiiiEEENS1_10collective13CollectiveMmaINS1_35MainloopSm100TmaUmmaWarpSpecializedILi8ELi2ELi4ENS5_IJNS4_1CILi2EEENSA_ILi1EEESC_EEEEENS5_IJNSA_ILi128EEENSA_ILi256EEENSA_ILi64EEEEEENS_10bfloat16_tENS5_IJlSC_lEEESJ_SK_NS4_8TiledMMAINS4_8MMA_AtomIJNS4_26SM100_MMA_F16BF16_2x1SM_SSISJ_SJ_fLi128ELi256ELNS4_4UMMA5MajorE0ELSP_0ELNSO_7ScaleInE0ELSQ_0EEEEEENS4_6LayoutINS5_IJSC_SC_SC_EEENS5_IJNSA_ILi0EEESV_SV_EEEEENS5_IJNS4_10UnderscoreESY_SY_EEEEENS4_18SM100_TMA_2SM_LOADENS4_14ComposedLayoutINS4_7SwizzleILi3ELi4ELi3EEENS4_18smem_ptr_flag_bitsILi16EEENST_INS5_IJNSA_ILi8EEESH_EEENS5_IJSH_SC_EEEEEEEvNS4_8identityES11_S1B_vS1C_EENS_8epilogue10collective18CollectiveEpilogueINS1E_23Sm100TmaWarpSpecializedILi4ELi2ELi32ELb1ELb0EEEJNS5_IJSH_SG_SH_EEENS5_IJNST_ISH_SC_EENST_INS5_IJNSA_ILi32EEESB_EEENS5_IJSC_SF_EEEEEEEESJ_SK_SJ_SK_NS1E_6fusion15FusionCallbacksIS1I_NS1Q_13LinCombEltActINS1E_6thread7SigmoidESJ_fSJ_fLNS_15FloatRoundStyleE2EEES1J_S1P_JEEENS4_5SM1004TMEM4LOAD26SM100_TMEM_LOAD_32dp32b32xENS4_13SM90_TMA_LOADENS12_INS13_ILi2ELi4ELi3EEES16_NST_INS5_IJS17_S1L_EEENS5_IJS1L_SC_EEEEEEENS4_39AutoVectorizingCopyWithAssumedAlignmentILi128EEENS4_14SM90_TMA_STOREES27_S29_S29_EEEvvEEEEvNT_6ParamsE)
        .other          _ZN7cutlass13device_kernelINS_4gemm6kernel13GemmUniversalIN4cute5tupleIJiiiiEEENS1_10collective13CollectiveMmaINS1_35MainloopSm100TmaUmmaWarpSpecializedILi8ELi2ELi4ENS5_IJNS4_1CILi2EEENSA_ILi1EEESC_EEEEENS5_IJNSA_ILi128EEENSA_ILi256EEENSA_ILi64EEEEEENS_10bfloat16_tENS5_IJlSC_lEEESJ_SK_NS4_8TiledMMAINS4_8MMA_AtomIJNS4_26SM100_MMA_F16BF16_2x1SM_SSISJ_SJ_fLi128ELi256ELNS4_4UMMA5MajorE0ELSP_0ELNSO_7ScaleInE0ELSQ_0EEEEEENS4_6LayoutINS5_IJSC_SC_SC_EEENS5_IJNSA_ILi0EEESV_SV_EEEEENS5_IJNS4_10UnderscoreESY_SY_EEEEENS4_18SM100_TMA_2SM_LOADENS4_14ComposedLayoutINS4_7SwizzleILi3ELi4ELi3EEENS4_18smem_ptr_flag_bitsILi16EEENST_INS5_IJNSA_ILi8EEESH_EEENS5_IJSH_SC_EEEEEEEvNS4_8identityES11_S1B_vS1C_EENS_8epilogue10collective18CollectiveEpilogueINS1E_23Sm100TmaWarpSpecializedILi4ELi2ELi32ELb1ELb0EEEJNS5_IJSH_SG_SH_EEENS5_IJNST_ISH_SC_EENST_INS5_IJNSA_ILi32EEESB_EEENS5_IJSC_SF_EEEEEEEESJ_SK_SJ_SK_NS1E_6fusion15FusionCallbacksIS1I_NS1Q_13LinCombEltActINS1E_6thread7SigmoidESJ_fSJ_fLNS_15FloatRoundStyleE2EEES1J_S1P_JEEENS4_5SM1004TMEM4LOAD26SM100_TMEM_LOAD_32dp32b32xENS4_13SM90_TMA_LOADENS12_INS13_ILi2ELi4ELi3EEES16_NST_INS5_IJS17_S1L_EEENS5_IJS1L_SC_EEEEEEENS4_39AutoVectorizingCopyWithAssumedAlignmentILi128EEENS4_14SM90_TMA_STOREES27_S29_S29_EEEvvEEEEvNT_6ParamsE,@"STO_CUDA_ENTRY STV_DEFAULT"
_ZN7cutlass13device_kernelINS_4gemm6kernel13GemmUniversalIN4cute5tupleIJiiiiEEENS1_10collective13CollectiveMmaINS1_35MainloopSm100TmaUmmaWarpSpecializedILi8ELi2ELi4ENS5_IJNS4_1CILi2EEENSA_ILi1EEESC_EEEEENS5_IJNSA_ILi128EEENSA_ILi256EEENSA_ILi64EEEEEENS_10bfloat16_tENS5_IJlSC_lEEESJ_SK_NS4_8TiledMMAINS4_8MMA_AtomIJNS4_26SM100_MMA_F16BF16_2x1SM_SSISJ_SJ_fLi128ELi256ELNS4_4UMMA5MajorE0ELSP_0ELNSO_7ScaleInE0ELSQ_0EEEEEENS4_6LayoutINS5_IJSC_SC_SC_EEENS5_IJNSA_ILi0EEESV_SV_EEEEENS5_IJNS4_10UnderscoreESY_SY_EEEEENS4_18SM100_TMA_2SM_LOADENS4_14ComposedLayoutINS4_7SwizzleILi3ELi4ELi3EEENS4_18smem_ptr_flag_bitsILi16EEENST_INS5_IJNSA_ILi8EEESH_EEENS5_IJSH_SC_EEEEEEEvNS4_8identityES11_S1B_vS1C_EENS_8epilogue10collective18CollectiveEpilogueINS1E_23Sm100TmaWarpSpecializedILi4ELi2ELi32ELb1ELb0EEEJNS5_IJSH_SG_SH_EEENS5_IJNST_ISH_SC_EENST_INS5_IJNSA_ILi32EEESB_EEENS5_IJSC_SF_EEEEEEEESJ_SK_SJ_SK_NS1E_6fusion15FusionCallbacksIS1I_NS1Q_13LinCombEltActINS1E_6thread7SigmoidESJ_fSJ_fLNS_15FloatRoundStyleE2EEES1J_S1P_JEEENS4_5SM1004TMEM4LOAD26SM100_TMEM_LOAD_32dp32b32xENS4_13SM90_TMA_LOADENS12_INS13_ILi2ELi4ELi3EEES16_NST_INS5_IJS17_S1L_EEENS5_IJS1L_SC_EEEEEEENS4_39AutoVectorizingCopyWithAssumedAlignmentILi128EEENS4_14SM90_TMA_STOREES27_S29_S29_EEEvvEEEEvNT_6ParamsE:
[----:B------:R-:W1:Y:S01]  /*0000*/  LDC R1, c[0x0][0x37c] ;  /* 0x0000df00ff017b82 */ /* 0x000e620000000800 */
[----:B------:R-:W2:Y:S01]  /*0010*/  S2R R121, SR_TID.X ;  /* 0x0000000000797919 */ /* 0x000ea20000002100 */
[----:B------:R-:W3:Y:S06]  /*0020*/  LDCU.64 UR8, c[0x0][0x890] ;  /* 0x00011200ff0877ac */ /* 0x000eec0008000a00 */
[----:B------:R-:W4:Y:S01]  /*0030*/  S2UR UR37, SR_CgaCtaId ;  /* 0x00000000002579c3 */ /* 0x000f220000008800 */
[----:B------:R-:W-:Y:S02]  /*0040*/  PRMT R101, RZ, 0x7610, R101 ;  /* 0x00007610ff657816 */ /* 0x000fe40000000065 */
[----:B------:R-:W-:Y:S01]  /*0050*/  ELECT P0, URZ, PT ;  /* 0x0000000000ff782f */ /* 0x000fe20003800000 */
[----:B------:R-:W1:Y:S01]  /*0060*/  LDCU.64 UR38, c[0x0][0x358] ;  /* 0x00006b00ff2677ac */ /* 0x000e620008000a00 */
[----:B---3--:R-:W-:-:S04]  /*0070*/  UISETP.NE.U32.AND UP2, UPT, UR8, URZ, UPT ;  /* 0x000000ff0800728c */ /* 0x008fc8000bf45070 */
[----:B------:R-:W-:Y:S02]  /*0080*/  UISETP.NE.AND.EX UP2, UPT, UR9, URZ, UPT, UP2 ;  /* 0x000000ff0900728c */ /* 0x000fe4000bf45320 */
[----:B----4-:R-:W-:Y:S02]  /*0090*/  ULOP3.LUT UR5, UR37, 0x1, URZ, 0xc0, !UPT ;  /* 0x0000000125057892 */ /* 0x010fe4000f8ec0ff */
[----:B------:R-:W-:Y:S01]  /*00a0*/  ULOP3.LUT UR4, UR37, 0x1, URZ, 0x3c, !UPT ;  /* 0x0000000125047892 */ /* 0x000fe2000f8e3cff */
[----:B--2---:R-:W-:-:S05]  /*00b0*/  SHF.R.U32.HI R124, RZ, 0x5, R121 ;  /* 0x00000005ff7c7819 */ /* 0x004fca0000011679 */
[----:B------:R-:W2:Y:S02]  /*00c0*/  SHFL.IDX PT, R0, R124, RZ, 0x1f ;  /* 0x00001fff7c007589 */ /* 0x000ea400000e0000 */
[----:B--2---:R-:W-:Y:S01]  /*00d0*/  R2UR UR10, R0 ;  /* 0x00000000000a72ca */ /* 0x004fe200000e0000 */
[----:B-1----:R-:W-:Y:S05]  /*00e0*/  BRA.U UP2, `(.L_x_0) ;  /* 0x00000001022c7547 */ /* 0x002fea000b800000 */
[----:B------:R-:W1:Y:S02]  /*00f0*/  LDCU.64 UR6, c[0x0][0x888] ;  /* 0x00011100ff0677ac */ /* 0x000e640008000a00 */
[----:B-1----:R-:W-:-:S04]  /*0100*/  UISETP.NE.U32.AND UP0, UPT, UR6, URZ, UPT ;  /* 0x000000ff0600728c */ /* 0x002fc8000bf05070 */
[----:B------:R-:W-:-:S09]  /*0110*/  UISETP.NE.AND.EX UP0, UPT, UR7, URZ, UPT, UP0 ;  /* 0x000000ff0700728c */ /* 0x000fd2000bf05300 */
[----:B------:R-:W-:Y:S05]  /*0120*/  BRA.U !UP0, `(.L_x_1) ;  /* 0x0000000108107547 */ /* 0x000fea000b800000 */
[----:B------:R-:W1:Y:S02]  /*0130*/  LDC.64 R2, c[0x0][0x888] ;  /* 0x00022200ff027b82 */ /* 0x000e640000000a00 */
[----:B-1----:R1:W5:Y:S01]  /*0140*/  LDG.E R63, desc[UR38][R2.64] ;  /* 0x00000026023f7981 */ /* 0x002362000c1e1900 */
[----:B------:R-:W-:Y:S01]  /*0150*/  HFMA2 R101, -RZ, RZ, 0, 5.9604644775390625e-08 ;  /* 0x00000001ff657431 */ /* 0x000fe200000001ff */
[----:B------:R-:W-:Y:S05]  /*0160*/  BRA `(.L_x_0) ;  /* 0x00000000000c7947 */ /* 0x000fea0003800000 */
.L_x_1:
[----:B------:R-:W1:Y:S01]  /*0170*/  LDCU UR6, c[0x0][0x880] ;  /* 0x00011000ff0677ac */ /* 0x000e620008000800 */
[----:B------:R-:W-:Y:S01]  /*0180*/  HFMA2 R101, -RZ, RZ, 0, 5.9604644775390625e-08 ;  /* 0x00000001ff657431 */ /* 0x000fe200000001ff */
[----:B-1----:R-:W-:-:S07]  /*0190*/  MOV R63, UR6 ;  /* 0x00000006003f7c02 */ /* 0x002fce0008000f00 */
.L_x_0:
[----:B------:R-:W2:Y:S02]  /*01a0*/  LDCU.64 UR6, c[0x0][0x8b0] ;  /* 0x00011600ff0677ac */ /* 0x000ea40008000a00 */
[----:B--2---:R-:W-:-:S04]  /*01b0*/  UISETP.NE.U32.AND UP0, UPT, UR6, URZ, UPT ;  /* 0x000000ff0600728c */ /* 0x004fc8000bf05070 */
[----:B------:R-:W-:-:S09]  /*01c0*/  UISETP.NE.AND.EX UP0, UPT, UR7, URZ, UPT, UP0 ;  /* 0x000000ff0700728c */ /* 0x000fd2000bf05300 */
[----:B------:R-:W-:Y:S05]  /*01d0*/  BRA.U UP0, `(.L_x_2) ;  /* 0x0000000100247547 */ /* 0x000fea000b800000 */
[----:B------:R-:W2:Y:S02]  /*01e0*/  LDCU.64 UR6, c[0x0][0x8a8] ;  /* 0x00011500ff0677ac */ /* 0x000ea40008000a00 */
[----:B--2---:R-:W-:-:S04]  /*01f0*/  UISETP.NE.U32.AND UP0, UPT, UR6, URZ, UPT ;  /* 0x000000ff0600728c */ /* 0x004fc8000bf05070 */
[----:B------:R-:W-:-:S09]  /*0200*/  UISETP.NE.AND.EX UP0, UPT, UR7, URZ, UPT, UP0 ;  /* 0x000000ff0700728c */ /* 0x000fd2000bf05300 */
[----:B------:R-:W-:Y:S05]  /*0210*/  BRA.U !UP0, `(.L_x_3) ;  /* 0x00000001080c7547 */ /* 0x000fea000b800000 */
[----:B------:R-:W2:Y:S02]  /*0220*/  LDC.64 R42, c[0x0][0x8a8] ;  /* 0x00022a00ff2a7b82 */ /* 0x000ea40000000a00 */
[----:B--2---:R2:W5:Y:S01]  /*0230*/  LDG.E R42, desc[UR38][R42.64] ;  /* 0x000000262a2a7981 */ /* 0x004562000c1e1900 */
[----:B------:R-:W-:Y:S05]  /*0240*/  BRA `(.L_x_2) ;  /* 0x0000000000087947 */ /* 0x000fea0003800000 */
.L_x_3:
[----:B------:R-:W2:Y:S02]  /*0250*/  LDCU UR6, c[0x0][0x8a0] ;  /* 0x00011400ff0677ac */ /* 0x000ea40008000800 */
[----:B--2---:R-:W-:Y:S02]  /*0260*/  MOV R42, UR6 ;  /* 0x00000006002a7c02 */ /* 0x004fe40008000f00 */
.L_x_2:
[----:B------:R-:W-:Y:S01]  /*0270*/  IMAD.U32 R0, RZ, RZ, UR10 ;  /* 0x0000000aff007e24 */ /* 0x000fe2000f8e00ff */
[----:B------:R-:W-:Y:S04]  /*0280*/  BSSY.RECONVERGENT B0, `(.L_x_4) ;  /* 0x000000c000007945 */ /* 0x000fe80003800200 */
[C---:B------:R-:W-:Y:S02]  /*0290*/  ISETP.NE.OR P2, PT, R0.reuse, 0x1, !P0 ;  /* 0x000000010000780c */ /* 0x040fe40004745670 */
[----:B------:R-:W-:-:S11]  /*02a0*/  ISETP.NE.OR P1, PT, R0, 0x3, !P0 ;  /* 0x000000030000780c */ /* 0x000fd60004725670 */
[----:B------:R-:W-:Y:S05]  /*02b0*/  @P2 BRA `(.L_x_5) ;  /* 0x0000000000202947 */ /* 0x000fea0003800000 */
[----:B------:R-:W3:Y:S02]  /*02c0*/  LDCU.64 UR6, c[0x0][0x348] ;  /* 0x00006900ff0677ac */ /* 0x000ee40008000a00 */
[----:B---3--:R-:W-:Y:S02]  /*02d0*/  UIADD3 UR12, UP1, UPT, UR6, 0x80, URZ ;  /* 0x00000080060c7890 */ /* 0x008fe4000ff3e0ff */
[----:B------:R-:W-:Y:S02]  /*02e0*/  UIADD3 UR6, UP0, UPT, UR6, 0x180, URZ ;  /* 0x0000018006067890 */ /* 0x000fe4000ff1e0ff */
[----:B------:R-:W-:Y:S02]  /*02f0*/  UIADD3.X UR13, UPT, UPT, URZ, UR7, URZ, UP1, !UPT ;  /* 0x00000007ff0d7290 */ /* 0x000fe40008ffe4ff */
[----:B------:R-:W-:-:S07]  /*0300*/  UIADD3.X UR7, UPT, UPT, URZ, UR7, URZ, UP0, !UPT ;  /* 0x00000007ff077290 */ /* 0x000fce00087fe4ff */
[----:B------:R3:W-:Y:S02]  /*0310*/  UTMACCTL.PF [UR12] ;  /* 0x000000000c0079b9 */ /* 0x0007e40008040000 */
[----:B------:R3:W-:Y:S02]  /*0320*/  UTMACCTL.PF [UR6] ;  /* 0x00000000060079b9 */ /* 0x0007e40008040000 */
[----:B---3--:R-:W-:Y:S01]  /*0330*/  NOP ;  /* 0x0000000000007918 */ /* 0x008fe20000000000 */
.L_x_5:
[----:B------:R-:W-:Y:S05]  /*0340*/  BSYNC.RECONVERGENT B0 ;  /* 0x0000000000007941 */ /* 0x000fea0003800200 */
.L_x_4:
[----:B------:R-:W-:Y:S04]  /*0350*/  BSSY.RECONVERGENT B0, `(.L_x_6) ;  /* 0x000000a000007945 */ /* 0x000fe80003800200 */
        /* <DEDUP_REMOVED lines=9> */
.L_x_7:
[----:B------:R-:W-:Y:S05]  /*03f0*/  BSYNC.RECONVERGENT B0 ;  /* 0x0000000000007941 */ /* 0x000fea0003800200 */
.L_x_6:
[----:B------:R-:W3:Y:S01]  /*0400*/  LDCU.64 UR6, c[0x0][0x888] ;  /* 0x00011100ff0677ac */ /* 0x000ee20008000a00 */
[----:B------:R-:W-:Y:S02]  /*0410*/  UISETP.EQ.U32.AND UP1, UPT, UR8, URZ, UPT ;  /* 0x000000ff0800728c */ /* 0x000fe4000bf22070 */
[----:B------:R-:W-:Y:S02]  /*0420*/  UPLOP3.LUT UP5, UPT, UPT, UPT, UPT, 0x40, 0x4 ;  /* 0x000000000004789c */ /* 0x000fe40003fae870 */
[----:B---3--:R-:W-:-:S04]  /*0430*/  UISETP.NE.U32.AND UP0, UPT, UR6, URZ, UPT ;  /* 0x000000ff0600728c */ /* 0x008fc8000bf05070 */
[----:B------:R-:W-:-:S04]  /*0440*/  UISETP.NE.AND.EX UP0, UPT, UR7, URZ, UPT, UP0 ;  /* 0x000000ff0700728c */ /* 0x000fc8000bf05300 */
[----:B------:R-:W-:-:S04]  /*0450*/  UISETP.EQ.OR.EX UP3, UPT, UR9, URZ, !UP0, UP1 ;  /* 0x000000ff0900728c */ /* 0x000fc8000c762710 */
[----:B------:R-:W-:-:S05]  /*0460*/  UP2UR UR45, UPR, URZ, 0x8 ;  /* 0x00000008ff2d7883 */ /* 0x000fca0008000000 */
[----:B------:R-:W-:Y:S07]  /*0470*/  BRA.U !UP3, `(.L_x_8) ;  /* 0x000000010b147547 */ /* 0x000fee000b800000 */
[----:B------:R-:W-:Y:S01]  /*0480*/  PLOP3.LUT P2, PT, PT, PT, UP2, 0x80, 0x8 ;  /* 0x000000000008781c */ /* 0x000fe20003f4f028 */
[----:B------:R-:W-:-:S12]  /*0490*/  UPLOP3.LUT UP5, UPT, UPT, UPT, UP0, 0x40, 0x4 ;  /* 0x000000000004789c */ /* 0x000fd80003fae800 */
[----:B-----5:R-:W-:-:S13]  /*04a0*/  @!P2 FSETP.EQ.AND P1, PT, R63, RZ, PT ;  /* 0x000000ff3f00a20b */ /* 0x020fda0003f22000 */
[----:B------:R-:W-:Y:S01]  /*04b0*/  @!P2 VOTEU.ANY UP1, P1 ;  /* 0x0000000000ffa886 */ /* 0x000fe20000820100 */
[----:B------:R-:W-:-:S11]  /*04c0*/  @!UP2 UPLOP3.LUT UP5, UPT, UPT, UPT, UP1, 0x80, 0x8 ;  /* 0x000000000008a89c */ /* 0x000fd60003faf010 */
.L_x_8:
[----:B------:R-:W3:Y:S01]  /*04d0*/  SHFL.IDX PT, R0, R124, RZ, 0x1f ;  /* 0x00001fff7c007589 */ /* 0x000ee200000e0000 */
[----:B------:R-:W-:-:S04]  /*04e0*/  UISETP.NE.AND UP1, UPT, UR10, 0x2, UPT ;  /* 0x000000020a00788c */ /* 0x000fc8000bf25270 */
[----:B------:R-:W-:Y:S02]  /*04f0*/  UISETP.EQ.AND UP2, UPT, UR5, URZ, !UP1 ;  /* 0x000000ff0500728c */ /* 0x000fe4000cf42270 */
[----:B------:R-:W-:-:S04]  /*0500*/  USEL UR6, URZ, 0x1, UP1 ;  /* 0x00000001ff067887 */ /* 0x000fc80008800000 */
[----:B------:R-:W-:Y:S02]  /*0510*/  PLOP3.LUT P5, PT, P0, PT, UP2, 0x80, 0x8 ;  /* 0x000000000008781c */ /* 0x000fe400007af028 */
[----:B---3--:R-:W-:-:S13]  /*0520*/  ISETP.NE.AND P1, PT, R0, RZ, PT ;  /* 0x000000ff0000720c */ /* 0x008fda0003f25270 */
[----:B------:R-:W-:Y:S05]  /*0530*/  @P1 BRA `(.L_x_9) ;  /* 0x0000000000641947 */ /* 0x000fea0003800000 */
[----:B------:R-:W-:Y:S01]  /*0540*/  UMOV UR8, 0x400 ;  /* 0x0000040000087882 */ /* 0x000fe20000000000 */
[----:B------:R-:W-:Y:S01]  /*0550*/  UMOV UR7, 0x1 ;  /* 0x0000000100077882 */ /* 0x000fe20000000000 */
[----:B------:R-:W-:Y:S02]  /*0560*/  ULEA UR8, UR37, UR8, 0x18 ;  /* 0x0000000825087291 */ /* 0x000fe4000f8ec0ff */
[----:B------:R-:W-:-:S04]  /*0570*/  UIADD3 UR12, UPT, UPT, -UR7, 0x100000, URZ ;  /* 0x00100000070c7890 */ /* 0x000fc8000fffe1ff */
[----:B------:R-:W-:Y:S02]  /*0580*/  USHF.L.U32 UR13, UR12, 0xb, URZ ;  /* 0x0000000b0c0d7899 */ /* 0x000fe400080006ff */
[----:B------:R-:W-:Y:S01]  /*0590*/  USHF.L.U32 UR12, UR12, 0x1, URZ ;  /* 0x000000010c0c7899 */ /* 0x000fe200080006ff */
[----:B------:R-:W-:Y:S01]  /*05a0*/  ELECT P1, URZ, PT ;  /* 0x0000000000ff782f */ /* 0x000fe20003820000 */
[----:B------:R-:W3:Y:S10]  /*05b0*/  FENCE.VIEW.ASYNC.S ;  /* 0x00000000000073c6 */ /* 0x000ef40000000000 */
[----:B---3--:R3:W4:Y:S01]  /*05c0*/  SYNCS.EXCH.64 URZ, [UR8], UR12 ;  /* 0x0000000c08ff75b2 */ /* 0x0087220008000100 */
[----:B------:R3:W1:Y:S01]  /*05d0*/  SYNCS.EXCH.64 URZ, [UR8+0x40], UR12 ;  /* 0x0000400c08ff75b2 */ /* 0x0006620008000100 */
        /* <DEDUP_REMOVED lines=13> */
[----:B------:R3:W1:Y:S02]  /*06b0*/  SYNCS.EXCH.64 URZ, [UR8+0x78], UR12 ;  /* 0x0000780c08ff75b2 */ /* 0x0006640008000100 */
[----:B---3--:R-:W-:Y:S01]  /*06c0*/  NOP ;  /* 0x0000000000007918 */ /* 0x008fe20000000000 */
.L_x_9:
[----:B------:R-:W3:Y:S01]  /*06d0*/  SHFL.IDX PT, R0, R124, RZ, 0x1f ;  /* 0x00001fff7c007589 */ /* 0x000ee200000e0000 */
[----:B------:R-:W-:Y:S01]  /*06e0*/  NOP ;  /* 0x0000000000007918 */ /* 0x000fe20000000000 */
[----:B---3--:R-:W-:-:S13]  /*06f0*/  ISETP.NE.AND P1, PT, R0, 0x1, PT ;  /* 0x000000010000780c */ /* 0x008fda0003f25270 */
[----:B------:R-:W-:Y:S05]  /*0700*/  @P1 BRA `(.L_x_10) ;  /* 0x0000000000541947 */ /* 0x000fea0003800000 */
[----:B------:R-:W-:Y:S01]  /*0710*/  UMOV UR9, 0x400 ;  /* 0x0000040000097882 */ /* 0x000fe20000000000 */
[----:B------:R-:W-:Y:S01]  /*0720*/  UMOV UR8, 0x20 ;  /* 0x0000002000087882 */ /* 0x000fe20000000000 */
[----:B------:R-:W-:Y:S01]  /*0730*/  UMOV UR7, 0x80 ;  /* 0x0000008000077882 */ /* 0x000fe20000000000 */
[----:B------:R-:W-:Y:S02]  /*0740*/  ULEA UR9, UR37, UR9, 0x18 ;  /* 0x0000000925097291 */ /* 0x000fe4000f8ec0ff */
[----:B------:R-:W-:-:S04]  /*0750*/  UIADD3 UR12, UPT, UPT, -UR8, 0x100000, URZ ;  /* 0x00100000080c7890 */ /* 0x000fc8000fffe1ff */
[----:B------:R-:W-:Y:S02]  /*0760*/  USHF.L.U32 UR13, UR12, 0xb, URZ ;  /* 0x0000000b0c0d7899 */ /* 0x000fe400080006ff */
[----:B------:R-:W-:Y:S02]  /*0770*/  USHF.L.U32 UR12, UR12, 0x1, URZ ;  /* 0x000000010c0c7899 */ /* 0x000fe400080006ff */
[----:B------:R-:W-:-:S04]  /*0780*/  UIADD3 UR14, UPT, UPT, -UR7, 0x100000, URZ ;  /* 0x00100000070e7890 */ /* 0x000fc8000fffe1ff */
[----:B------:R-:W-:Y:S02]  /*0790*/  USHF.L.U32 UR15, UR14, 0xb, URZ ;  /* 0x0000000b0e0f7899 */ /* 0x000fe400080006ff */
[----:B------:R-:W-:Y:S01]  /*07a0*/  USHF.L.U32 UR14, UR14, 0x1, URZ ;  /* 0x000000010e0e7899 */ /* 0x000fe200080006ff */
[----:B------:R-:W-:Y:S01]  /*07b0*/  ELECT P1, URZ, PT ;  /* 0x0000000000ff782f */ /* 0x000fe20003820000 */
[----:B------:R-:W3:Y:S02]  /*07c0*/  FENCE.VIEW.ASYNC.S ;  /* 0x00000000000073c6 */ /* 0x000ee40000000000 */
[----:B---3--:R3:W1:Y:S08]  /*07d0*/  SYNCS.EXCH.64 URZ, [UR9+0x80], UR12 ;  /* 0x0000800c09ff75b2 */ /* 0x0086700008000100 */
[----:B------:R3:W1:Y:S01]  /*07e0*/  SYNCS.EXCH.64 URZ, [UR9+0xa0], UR14 ;  /* 0x0000a00e09ff75b2 */ /* 0x0006620008000100 */
[----:B------:R3:W1:Y:S01]  /*07f0*/  SYNCS.EXCH.64 URZ, [UR9+0x88], UR12 ;  /* 0x0000880c09ff75b2 */ /* 0x0006620008000100 */
[----:B------:R3:W1:Y:S01]  /*0800*/  SYNCS.EXCH.64 URZ, [UR9+0xa8], UR14 ;  /* 0x0000a80e09ff75b2 */ /* 0x0006620008000100 */
[----:B------:R3:W1:Y:S01]  /*0810*/  SYNCS.EXCH.64 URZ, [UR9+0x90], UR12 ;  /* 0x0000900c09ff75b2 */ /* 0x0006620008000100 */
[----:B------:R3:W1:Y:S01]  /*0820*/  SYNCS.EXCH.64 URZ, [UR9+0xb0], UR14 ;  /* 0x0000b00e09ff75b2 */ /* 0x0006620008000100 */
[----:B------:R3:W1:Y:S01]  /*0830*/  SYNCS.EXCH.64 URZ, [UR9+0x98], UR12 ;  /* 0x0000980c09ff75b2 */ /* 0x0006620008000100 */
[----:B------:R3:W1:Y:S01]  /*0840*/  SYNCS.EXCH.64 URZ, [UR9+0xb8], UR14 ;  /* 0x0000b80e09ff75b2 */ /* 0x0006620008000100 */
[----:B------:R-:W-:Y:S01]  /*0850*/  NOP ;  /* 0x0000000000007918 */ /* 0x000fe20000000000 */
.L_x_10:
[----:B------:R-:W2:Y:S01]  /*0860*/  SHFL.IDX PT, R0, R124, RZ, 0x1f ;  /* 0x00001fff7c007589 */ /* 0x000ea200000e0000 */
[----:B------:R-:W-:Y:S01]  /*0870*/  NOP ;  /* 0x0000000000007918 */ /* 0x000fe20000000000 */
[----:B--2---:R-:W-:-:S13]  /*0880*/  ISETP.NE.AND P1, PT, R0, 0x3, PT ;  /* 0x000000030000780c */ /* 0x004fda0003f25270 */
[----:B------:R-:W-:Y:S05]  /*0890*/  @P1 BRA `(.L_x_11) ;  /* 0x00000000002c1947 */ /* 0x000fea0003800000 */
[----:B------:R-:W-:Y:S01]  /*08a0*/  UMOV UR8, 0x400 ;  /* 0x0000040000087882 */ /* 0x000fe20000000000 */
[----:B------:R-:W-:Y:S01]  /*08b0*/  UMOV UR7, 0x20 ;  /* 0x0000002000077882 */ /* 0x000fe20000000000 */
[----:B------:R-:W-:Y:S02]  /*08c0*/  ULEA UR8, UR37, UR8, 0x18 ;  /* 0x0000000825087291 */ /* 0x000fe4000f8ec0ff */
[----:B---3--:R-:W-:-:S04]  /*08d0*/  UIADD3 UR12, UPT, UPT, -UR7, 0x100000, URZ ;  /* 0x00100000070c7890 */ /* 0x008fc8000fffe1ff */
[----:B------:R-:W-:Y:S02]  /*08e0*/  USHF.L.U32 UR13, UR12, 0xb, URZ ;  /* 0x0000000b0c0d7899 */ /* 0x000fe400080006ff */
[----:B------:R-:W-:Y:S01]  /*08f0*/  USHF.L.U32 UR12, UR12, 0x1, URZ ;  /* 0x000000010c0c7899 */ /* 0x000fe200080006ff */
[----:B------:R-:W-:Y:S01]  /*0900*/  ELECT P1, URZ, PT ;  /* 0x0000000000ff782f */ /* 0x000fe20003820000 */
[----:B------:R-:W2:Y:S10]  /*0910*/  FENCE.VIEW.ASYNC.S ;  /* 0x00000000000073c6 */ /* 0x000eb40000000000 */
[----:B--2---:R2:W3:Y:S01]  /*0920*/  SYNCS.EXCH.64 URZ, [UR8+0xc0], UR12 ;  /* 0x0000c00c08ff75b2 */ /* 0x0044e20008000100 */
[----:B------:R2:W1:Y:S01]  /*0930*/  SYNCS.EXCH.64 URZ, [UR8+0xc8], UR12 ;  /* 0x0000c80c08ff75b2 */ /* 0x0004620008000100 */
[----:B------:R-:W-:Y:S01]  /*0940*/  NOP ;  /* 0x0000000000007918 */ /* 0x000fe20000000000 */
.L_x_11:
[----:B------:R-:W4:Y:S01]  /*0950*/  SHFL.IDX PT, R0, R124, RZ, 0x1f ;  /* 0x00001fff7c007589 */ /* 0x000f2200000e0000 */
[----:B------:R-:W-:Y:S01]  /*0960*/  NOP ;  /* 0x0000000000007918 */ /* 0x000fe20000000000 */
[----:B----4-:R-:W-:-:S13]  /*0970*/  ISETP.NE.AND P1, PT, R0, 0x4, PT ;  /* 0x000000040000780c */ /* 0x010fda0003f25270 */
[----:B------:R-:W-:Y:S05]  /*0980*/  @P1 BRA `(.L_x_12) ;  /* 0x0000000000481947 */ /* 0x000fea0003800000 */
[----:B---3--:R-:W-:Y:S01]  /*0990*/  UMOV UR9, 0x1a0 ;  /* 0x000001a000097882 */ /* 0x008fe20000000000 */
[----:B--2---:R-:W-:Y:S01]  /*09a0*/  UMOV UR8, 0x400 ;  /* 0x0000040000087882 */ /* 0x004fe20000000000 */
[----:B------:R-:W-:Y:S01]  /*09b0*/  USEL UR9, UR9, 0x1e0, UP5 ;  /* 0x000001e009097887 */ /* 0x000fe2000a800000 */
        /* <DEDUP_REMOVED lines=9> */
[----:B------:R-:W2:Y:S02]  /*0a50*/  FENCE.VIEW.ASYNC.S ;  /* 0x00000000000073c6 */ /* 0x000ea40000000000 */
[----:B--2---:R4:W2:Y:S08]  /*0a60*/  SYNCS.EXCH.64 URZ, [UR8+0xd0], UR12 ;  /* 0x0000d00c08ff75b2 */ /* 0x0048b00008000100 */
[----:B------:R4:W3:Y:S01]  /*0a70*/  SYNCS.EXCH.64 URZ, [UR8+0xe0], UR14 ;  /* 0x0000e00e08ff75b2 */ /* 0x0008e20008000100 */
[----:B------:R4:W1:Y:S01]  /*0a80*/  SYNCS.EXCH.64 URZ, [UR8+0xd8], UR12 ;  /* 0x0000d80c08ff75b2 */ /* 0x0008620008000100 */
[----:B------:R4:W1:Y:S02]  /*0a90*/  SYNCS.EXCH.64 URZ, [UR8+0xe8], UR14 ;  /* 0x0000e80e08ff75b2 */ /* 0x0008640008000100 */
[----:B----4-:R-:W-:Y:S01]  /*0aa0*/  NOP ;  /* 0x0000000000007918 */ /* 0x010fe20000000000 */
.L_x_12:
[----:B------:R-:W4:Y:S01]  /*0ab0*/  SHFL.IDX PT, R0, R124, RZ, 0x1f ;  /* 0x00001fff7c007589 */ /* 0x000f2200000e0000 */
[----:B------:R-:W-:Y:S01]  /*0ac0*/  NOP ;  /* 0x0000000000007918 */ /* 0x000fe20000000000 */
[----:B----4-:R-:W-:-:S13]  /*0ad0*/  ISETP.NE.AND P1, PT, R0, 0x5, PT ;  /* 0x000000050000780c */ /* 0x010fda0003f25270 */
[----:B------:R-:W-:Y:S05]  /*0ae0*/  @P1 BRA `(.L_x_13) ;  /* 0x0000000000541947 */ /* 0x000fea0003800000 */
[----:B---3--:R-:W-:Y:S01]  /*0af0*/  UMOV UR9, 0x400 ;  /* 0x0000040000097882 */ /* 0x008fe20000000000 */
[----:B--2---:R-:W-:Y:S01]  /*0b00*/  UMOV UR8, 0x1 ;  /* 0x0000000100087882 */ /* 0x004fe20000000000 */
        /* <DEDUP_REMOVED lines=13> */
[----:B------:R4:W1:Y:S01]  /*0be0*/  SYNCS.EXCH.64 URZ, [UR9+0x118], UR14 ;  /* 0x0001180e09ff75b2 */ /* 0x0008620008000100 */
[----:B------:R4:W1:Y:S01]  /*0bf0*/  SYNCS.EXCH.64 URZ, [UR9+0x100], UR12 ;  /* 0x0001000c09ff75b2 */ /* 0x0008620008000100 */
[----:B------:R4:W1:Y:S01]  /*0c00*/  SYNCS.EXCH.64 URZ, [UR9+0x120], UR14 ;  /* 0x0001200e09ff75b2 */ /* 0x0008620008000100 */
[----:B------:R4:W1:Y:S01]  /*0c10*/  SYNCS.EXCH.64 URZ, [UR9+0x108], UR12 ;  /* 0x0001080c09ff75b2 */ /* 0x0008620008000100 */
[----:B------:R4:W1:Y:S02]  /*0c20*/  SYNCS.EXCH.64 URZ, [UR9+0x128], UR14 ;  /* 0x0001280e09ff75b2 */ /* 0x0008640008000100 */
[----:B----4-:R-:W-:Y:S01]  /*0c30*/  NOP ;  /* 0x0000000000007918 */ /* 0x010fe20000000000 */
.L_x_13:
[----:B------:R-:W4:Y:S01]  /*0c40*/  SHFL.IDX PT, R0, R124, RZ, 0x1f ;  /* 0x00001fff7c007589 */ /* 0x000f2200000e0000 */
[----:B------:R-:W-:Y:S01]  /*0c50*/  ISETP.NE.OR P0, PT, RZ, UR10, !P0 ;  /* 0x0000000aff007c0c */ /* 0x000fe2000c705670 */
[----:B------:R-:W-:Y:S01]  /*0c60*/  NOP ;  /* 0x0000000000007918 */ /* 0x000fe20000000000 */
[----:B----4-:R-:W-:-:S13]  /*0c70*/  ISETP.NE.AND P1, PT, R0, 0x3, PT ;  /* 0x000000030000780c */ /* 0x010fda0003f25270 */
[----:B------:R-:W-:Y:S05]  /*0c80*/  @P1 BRA `(.L_x_14) ;  /* 0x0000000000341947 */ /* 0x000fea0003800000 */
[----:B--2---:R-:W-:Y:S01]  /*0c90*/  UMOV UR8, 0x400 ;  /* 0x0000040000087882 */ /* 0x004fe20000000000 */
[----:B------:R-:W-:Y:S01]  /*0ca0*/  UMOV UR7, 0x20 ;  /* 0x0000002000077882 */ /* 0x000fe20000000000 */
[----:B------:R-:W-:Y:S02]  /*0cb0*/  ULEA UR8, UR37, UR8, 0x18 ;  /* 0x0000000825087291 */ /* 0x000fe4000f8ec0ff */
[----:B---3--:R-:W-:-:S04]  /*0cc0*/  UIADD3 UR12, UPT, UPT, -UR7, 0x100000, URZ ;  /* 0x00100000070c7890 */ /* 0x008fc8000fffe1ff */
[----:B------:R-:W-:Y:S02]  /*0cd0*/  USHF.L.U32 UR13, UR12, 0xb, URZ ;  /* 0x0000000b0c0d7899 */ /* 0x000fe400080006ff */
[----:B------:R-:W-:Y:S01]  /*0ce0*/  USHF.L.U32 UR12, UR12, 0x1, URZ ;  /* 0x000000010c0c7899 */ /* 0x000fe200080006ff */
[----:B------:R-:W-:Y:S01]  /*0cf0*/  ELECT P1, URZ, PT ;  /* 0x0000000000ff782f */ /* 0x000fe20003820000 */
[----:B------:R-:W2:Y:S10]  /*0d00*/  FENCE.VIEW.ASYNC.S ;  /* 0x00000000000073c6 */ /* 0x000eb40000000000 */
[----:B--2---:R4:W2:Y:S01]  /*0d10*/  SYNCS.EXCH.64 URZ, [UR8+0x130], UR12 ;  /* 0x0001300c08ff75b2 */ /* 0x0048a20008000100 */
[----:B------:R4:W3:Y:S01]  /*0d20*/  SYNCS.EXCH.64 URZ, [UR8+0x140], UR12 ;  /* 0x0001400c08ff75b2 */ /* 0x0008e20008000100 */
[----:B------:R4:W1:Y:S01]  /*0d30*/  SYNCS.EXCH.64 URZ, [UR8+0x138], UR12 ;  /* 0x0001380c08ff75b2 */ /* 0x0008620008000100 */
[----:B------:R4:W1:Y:S02]  /*0d40*/  SYNCS.EXCH.64 URZ, [UR8+0x148], UR12 ;  /* 0x0001480c08ff75b2 */ /* 0x0008640008000100 */
[----:B----4-:R-:W-:Y:S01]  /*0d50*/  NOP ;  /* 0x0000000000007918 */ /* 0x010fe20000000000 */
.L_x_14:
[----:B------:R-:W-:Y:S01]  /*0d60*/  VOTEU.ALL UP1, P0 ;  /* 0x0000000000ff7886 */ /* 0x000fe20000020000 */
[----:B--2---:R-:W2:Y:S01]  /*0d70*/  LDCU UR8, c[0x0][0x36c] ;  /* 0x00006d80ff0877ac */ /* 0x004ea20008000800 */
[----:B------:R-:W-:Y:S01]  /*0d80*/  NOP ;  /* 0x0000000000007918 */ /* 0x000fe20000000000 */
[----:B------:R-:W-:Y:S01]  /*0d90*/  LOP3.LUT R10, R121, 0x1f, RZ, 0xc0, !PT ;  /* 0x0000001f790a7812 */ /* 0x000fe200078ec0ff */
[----:B---3--:R-:W-:Y:S01]  /*0da0*/  UMOV UR12, 0x20 ;  /* 0x00000020000c7882 */ /* 0x008fe20000000000 */
[----:B------:R-:W-:Y:S01]  /*0db0*/  @!UP1 UMOV UR7, 0x400 ;  /* 0x0000040000079882 */ /* 0x000fe20000000000 */
[----:B------:R-:W-:-:S04]  /*0dc0*/  @!UP1 UIADD3 UR12, UPT, UPT, -UR12, 0x100000, URZ ;  /* 0x001000000c0c9890 */ /* 0x000fc8000fffe1ff */
[----:B------:R-:W-:Y:S02]  /*0dd0*/  @!UP1 USHF.L.U32 UR13, UR12, 0xb, URZ ;  /* 0x0000000b0c0d9899 */ /* 0x000fe400080006ff */
[----:B------:R-:W-:Y:S02]  /*0de0*/  @!UP1 USHF.L.U32 UR12, UR12, 0x1, URZ ;  /* 0x000000010c0c9899 */ /* 0x000fe400080006ff */
[----:B------:R-:W-:Y:S01]  /*0df0*/  @!UP1 ULEA UR7, UR37, UR7, 0x18 ;  /* 0x0000000725079291 */ /* 0x000fe2000f8ec0ff */
[----:B------:R-:W-:Y:S01]  /*0e00*/  VOTEU.ALL UP1, P0 ;  /* 0x0000000000ff7886 */ /* 0x000fe20000020000 */
[----:B------:R-:W-:Y:S01]  /*0e10*/  UISETP.NE.AND UP4, UPT, UR10, URZ, UPT ;  /* 0x000000ff0a00728c */ /* 0x000fe2000bf85270 */
[----:B------:R-:W3:Y:S09]  /*0e20*/  FENCE.VIEW.ASYNC.S ;  /* 0x00000000000073c6 */ /* 0x000ef20000000000 */
[----:B---3--:R3:W4:Y:S01]  /*0e30*/  @!UP1 SYNCS.EXCH.64 URZ, [UR7+0x150], UR12 ;  /* 0x0001500c07ff95b2 */ /* 0x0087220008000100 */
[----:B--2---:R-:W-:-:S09]  /*0e40*/  UISETP.EQ.U32.AND UP1, UPT, UR8, 0x1, UPT ;  /* 0x000000010800788c */ /* 0x004fd2000bf22070 */
[----:B------:R-:W-:Y:S05]  /*0e50*/  BRA.U !UP1, `(.L_x_15) ;  /* 0x0000000109087547 */ /* 0x000fea000b800000 */
[----:B-1--4-:R-:W-:Y:S01]  /*0e60*/  UCGABAR_ARV ;  /* 0x00000000000079c7 */ /* 0x012fe20008000000 */
[----:B------:R-:W-:Y:S05]  /*0e70*/  BRA `(.L_x_16) ;  /* 0x0000000000047947 */ /* 0x000fea0003800000 */
.L_x_15:
[----:B-1--4-:R-:W-:Y:S01]  /*0e80*/  NOP ;  /* 0x0000000000007918 */ /* 0x012fe20000000000 */
.L_x_16:
[----:B------:R-:W1:Y:S01]  /*0e90*/  S2R R22, SR_CTAID.Y ;  /* 0x0000000000167919 */ /* 0x000e620000002600 */
[----:B------:R-:W-:-:S05]  /*0ea0*/  CS2R.32 R100, SR_CgaSize ;  /* 0x0000000000647805 */ /* 0x000fca0000008a00 */
[----:B------:R-:W-:-:S05]  /*0eb0*/  IMAD R100, R100, -0xa0, RZ ;  /* 0xffffff6064647824 */ /* 0x000fca00078e02ff */
[----:B---3--:R-:W-:-:S14]  /*0ec0*/  R2UR UR7, R100 ;  /* 0x00000000640772ca */ /* 0x008fdc00000e0000 */
[----:B------:R-:W2:Y:S01]  /*0ed0*/  LDCU UR7, c[0x0][UR7+0x2b4] ;  /* 0x00005680070777ac */ /* 0x000ea20008000800 */
[----:B------:R-:W-:-:S05]  /*0ee0*/  CS2R.32 R0, SR_CgaSize ;  /* 0x0000000000007805 */ /* 0x000fca0000008a00 */
[----:B------:R-:W-:-:S06]  /*0ef0*/  IMAD R0, R0, -0xa0, RZ ;  /* 0xffffff6000007824 */ /* 0x000fcc00078e02ff */
[----:B------:R-:W3:Y:S01]  /*0f00*/  LDC R0, c[0x0][R0+0x2a4] ;  /* 0x0000a90000007b82 */ /* 0x000ee20000000800 */
[----:B------:R-:W-:Y:S01]  /*0f10*/  PRMT R8, RZ, 0x7610, R8 ;  /* 0x00007610ff087816 */ /* 0x000fe20000000008 */
[----:B------:R-:W4:Y:S01]  /*0f20*/  S2R R9, SR_CTAID.X ;  /* 0x0000000000097919 */ /* 0x000f220000002500 */
[----:B------:R-:W-:-:S05]  /*0f30*/  CS2R.32 R100, SR_CgaSize ;  /* 0x0000000000647805 */ /* 0x000fca0000008a00 */
[----:B------:R-:W-:-:S05]  /*0f40*/  IMAD R100, R100, -0xa0, RZ ;  /* 0xffffff6064647824 */ /* 0x000fca00078e02ff */
[----:B------:R-:W-:-:S14]  /*0f50*/  R2UR UR8, R100 ;  /* 0x00000000640872ca */ /* 0x000fdc00000e0000 */
[----:B------:R-:W3:Y:S01]  /*0f60*/  LDCU UR8, c[0x0][UR8+0x2b0] ;  /* 0x00005600080877ac */ /* 0x000ee20008000800 */
[----:B------:R-:W-:Y:S01]  /*0f70*/  UISETP.NE.AND UP2, UPT, UR10, 0x2, UPT ;  /* 0x000000020a00788c */ /* 0x000fe2000bf45270 */
[----:B------:R-:W2:Y:S01]  /*0f80*/  LDC R11, c[0x0][0xb24] ;  /* 0x0002c900ff0b7b82 */ /* 0x000ea20000000800 */
[----:B------:R-:W-:-:S05]  /*0f90*/  CS2R.32 R2, SR_CgaSize ;  /* 0x0000000000027805 */ /* 0x000fca0000008a00 */
[----:B------:R-:W-:-:S06]  /*0fa0*/  IMAD R2, R2, -0xa0, RZ ;  /* 0xffffff6002027824 */ /* 0x000fcc00078e02ff */
[----:B------:R-:W3:Y:S08]  /*0fb0*/  LDC R2, c[0x0][R2+0x2a0] ;  /* 0x0000a80002027b82 */ /* 0x000ef00000000800 */
[----:B------:R-:W3:Y:S01]  /*0fc0*/  LDC R36, c[0x0][0xb24] ;  /* 0x0002c900ff247b82 */ /* 0x000ee20000000800 */
[----:B-1----:R-:W-:-:S07]  /*0fd0*/  I2FP.F32.U32 R83, R22 ;  /* 0x0000001600537245 */ /* 0x002fce0000201000 */
[----:B------:R-:W1:Y:S01]  /*0fe0*/  S2UR UR36, SR_CTAID.Z ;  /* 0x00000000002479c3 */ /* 0x000e620000002700 */
[----:B--2---:R-:W-:Y:S01]  /*0ff0*/  ISETP.GE.AND P0, PT, R11, 0x1, PT ;  /* 0x000000010b00780c */ /* 0x004fe20003f06270 */
[----:B----4-:R-:W-:Y:S01]  /*1000*/  IMAD.MOV.U32 R23, RZ, RZ, R9 ;  /* 0x000000ffff177224 */ /* 0x010fe200078e0009 */
[----:B------:R-:W-:Y:S01]  /*1010*/  I2FP.F32.U32 R100, R9 ;  /* 0x0000000900647245 */ /* 0x000fe20000201000 */
[----:B------:R-:W-:Y:S01]  /*1020*/  FMUL R83, R83, UR7 ;  /* 0x0000000753537c20 */ /* 0x000fe20008400000 */
[----:B------:R-:W2:Y:S03]  /*1030*/  LDCU UR7, c[0x0][0xb30] ;  /* 0x00016600ff0777ac */ /* 0x000ea60008000800 */
[----:B---3--:R-:W-:Y:S02]  /*1040*/  FMUL R100, R100, UR8 ;  /* 0x0000000864647c20 */ /* 0x008fe40008400000 */
[----:B------:R-:W3:Y:S08]  /*1050*/  F2I.U32.TRUNC.NTZ R83, R83 ;  /* 0x0000005300537305 */ /* 0x000ef0000020f000 */
[----:B------:R-:W4:Y:S01]  /*1060*/  F2I.U32.TRUNC.NTZ R100, R100 ;  /* 0x0000006400647305 */ /* 0x000f22000020f000 */
[----:B--2---:R-:W-:Y:S01]  /*1070*/  UISETP.NE.AND UP3, UPT, UR7, 0x1, UPT ;  /* 0x000000010700788c */ /* 0x004fe2000bf65270 */
[----:B---3--:R-:W-:-:S05]  /*1080*/  IADD3 R83, PT, PT, -R83, RZ, RZ ;  /* 0x000000ff53537210 */ /* 0x008fca0007ffe1ff */
[----:B------:R-:W-:Y:S01]  /*1090*/  IMAD R83, R0, R83, R22 ;  /* 0x0000005300537224 */ /* 0x000fe200078e0216 */
[----:B------:R-:W-:Y:S01]  /*10a0*/  PRMT R0, RZ, 0x7610, R0 ;  /* 0x00007610ff007816 */ /* 0x000fe20000000000 */
[----:B----4-:R-:W-:-:S04]  /*10b0*/  IMAD.MOV R100, RZ, RZ, -R100 ;  /* 0x000000ffff647224 */ /* 0x010fc800078e0a64 */
[----:B------:R-:W-:Y:S01]  /*10c0*/  IMAD R100, R2, R100, R9 ;  /* 0x0000006402647224 */ /* 0x000fe200078e0209 */
[----:B-1----:R-:W-:Y:S06]  /*10d0*/  BRA.U UP4, `(.L_x_17) ;  /* 0x0000000104247547 */ /* 0x002fec000b800000 */
[----:B------:R-:W-:Y:S01]  /*10e0*/  ISETP.NE.AND P1, PT, R83, RZ, PT ;  /* 0x000000ff5300720c */ /* 0x000fe20003f25270 */
[----:B------:R-:W-:Y:S01]  /*10f0*/  IMAD.MOV.U32 R0, RZ, RZ, 0x3 ;  /* 0x00000003ff007424 */ /* 0x000fe200078e00ff */
[C---:B------:R-:W-:Y:S02]  /*1100*/  LOP3.LUT R2, R100.reuse, 0xfffffffe, RZ, 0xc0, !PT ;  /* 0xfffffffe64027812 */ /* 0x040fe400078ec0ff */
[----:B------:R-:W-:Y:S02]  /*1110*/  ISETP.LT.U32.OR P1, PT, R100, 0x2, !P1 ;  /* 0x000000026400780c */ /* 0x000fe40004f21470 */
[----:B------:R-:W-:Y:S02]  /*1120*/  SHF.L.U32 R0, R0, R2, RZ ;  /* 0x0000000200007219 */ /* 0x000fe400000006ff */
[----:B------:R-:W-:Y:S02]  /*1130*/  SEL R4, RZ, 0x1, !P1 ;  /* 0x00000001ff047807 */ /* 0x000fe40004800000 */
[----:B------:R-:W-:-:S05]  /*1140*/  SEL R3, RZ, 0x2, !P1 ;  /* 0x00000002ff037807 */ /* 0x000fca0004800000 */
[----:B------:R-:W-:-:S05]  /*1150*/  IMAD.IADD R3, R4, 0x1, R3 ;  /* 0x0000000104037824 */ /* 0x000fca00078e0203 */
[----:B------:R-:W-:Y:S02]  /*1160*/  PRMT R8, R3, 0x7610, R8 ;  /* 0x0000761003087816 */ /* 0x000fe40000000008 */
.L_x_17:
[----:B------:R-:W-:Y:S05]  /*1170*/  @!P0 BRA `(.L_x_18) ;  /* 0x0000000000b88947 */ /* 0x000fea0003800000 */
[----:B------:R-:W1:Y:S01]  /*1180*/  LDC.64 R4, c[0x0][0xb18] ;  /* 0x0002c600ff047b82 */ /* 0x000e620000000a00 */
[----:B------:R-:W-:-:S07]  /*1190*/  ISETP.NE.AND P0, PT, R11, 0x1, PT ;  /* 0x000000010b00780c */ /* 0x000fce0003f05270 */
[----:B------:R-:W2:Y:S08]  /*11a0*/  LDC R23, c[0x0][0xb0c] ;  /* 0x0002c300ff177b82 */ /* 0x000eb00000000800 */
[----:B------:R-:W3:Y:S08]  /*11b0*/  LDC R14, c[0x0][0x370] ;  /* 0x0000dc00ff0e7b82 */ /* 0x000ef00000000800 */
[----:B------:R-:W4:Y:S01]  /*11c0*/  LDC R13, c[0x0][0x374] ;  /* 0x0000dd00ff0d7b82 */ /* 0x000f220000000800 */
[----:B-1----:R-:W-:-:S07]  /*11d0*/  ISETP.NE.AND P1, PT, R4, 0x1, PT ;  /* 0x000000010400780c */ /* 0x002fce0003f25270 */
[----:B------:R-:W3:Y:S01]  /*11e0*/  LDC.64 R6, c[0x0][0xb10] ;  /* 0x0002c400ff067b82 */ /* 0x000ee20000000a00 */
[----:B--2---:R-:W-:-:S07]  /*11f0*/  ISETP.NE.AND P2, PT, R23, 0x1, PT ;  /* 0x000000011700780c */ /* 0x004fce0003f45270 */
[----:B------:R-:W1:Y:S08]  /*1200*/  LDC R12, c[0x0][0xb20] ;  /* 0x0002c800ff0c7b82 */ /* 0x000e700000000800 */
[----:B------:R-:W2:Y:S01]  /*1210*/  LDC.64 R2, c[0x0][0xb28] ;  /* 0x0002ca00ff027b82 */ /* 0x000ea20000000a00 */
[----:B----4-:R-:W-:-:S04]  /*1220*/  IMAD.HI.U32 R15, R13, R5, RZ ;  /* 0x000000050d0f7227 */ /* 0x010fc800078e00ff */
[----:B------:R-:W-:-:S04]  /*1230*/  IMAD.HI.U32 R5, R22, R5, RZ ;  /* 0x0000000516057227 */ /* 0x000fc800078e00ff */
[----:B---3--:R-:W-:-:S05]  /*1240*/  IMAD.HI.U32 R16, R14, R6, RZ ;  /* 0x000000060e107227 */ /* 0x008fca00078e00ff */
[-C--:B------:R-:W-:Y:S01]  /*1250*/  @P2 SHF.R.U32.HI R14, RZ, R7.reuse, R16 ;  /* 0x00000007ff0e2219 */ /* 0x080fe20000011610 */
[----:B------:R-:W-:Y:S01]  /*1260*/  IMAD.HI.U32 R16, R9, R6, RZ ;  /* 0x0000000609107227 */ /* 0x000fe200078e00ff */
[-C--:B-1----:R-:W-:Y:S02]  /*1270*/  @P1 SHF.R.U32.HI R13, RZ, R12.reuse, R15 ;  /* 0x0000000cff0d1219 */ /* 0x082fe4000001160f */
[----:B------:R-:W-:Y:S02]  /*1280*/  SHF.R.U32.HI R5, RZ, R12, R5 ;  /* 0x0000000cff057219 */ /* 0x000fe40000011605 */
[----:B------:R-:W-:Y:S02]  /*1290*/  SHF.R.U32.HI R16, RZ, R7, R16 ;  /* 0x00000007ff107219 */ /* 0x000fe40000011610 */
[----:B------:R-:W-:Y:S01]  /*12a0*/  SEL R5, R22, R5, !P1 ;  /* 0x0000000516057207 */ /* 0x000fe20004800000 */
[----:B--2---:R-:W-:Y:S01]  /*12b0*/  IMAD.HI.U32 R15, R13, R2, RZ ;  /* 0x000000020d0f7227 */ /* 0x004fe200078e00ff */
[----:B------:R-:W-:-:S03]  /*12c0*/  SEL R16, R9, R16, !P2 ;  /* 0x0000001009107207 */ /* 0x000fc60005000000 */
[----:B------:R-:W-:Y:S01]  /*12d0*/  IMAD.HI.U32 R6, R14, R2, RZ ;  /* 0x000000020e067227 */ /* 0x000fe200078e00ff */
[----:B------:R-:W-:-:S04]  /*12e0*/  @P0 SHF.R.U32.HI R13, RZ, R3, R15 ;  /* 0x00000003ff0d0219 */ /* 0x000fc8000001160f */
[----:B------:R-:W-:Y:S01]  /*12f0*/  @P0 SHF.R.U32.HI R14, RZ, R3, R6 ;  /* 0x00000003ff0e0219 */ /* 0x000fe20000011606 */
[----:B------:R-:W-:-:S04]  /*1300*/  IMAD R13, R13, R11, RZ ;  /* 0x0000000b0d0d7224 */ /* 0x000fc800078e02ff */
[----:B------:R-:W-:Y:S01]  /*1310*/  IMAD R6, R14, R11, RZ ;  /* 0x0000000b0e067224 */ /* 0x000fe200078e02ff */
[----:B------:R-:W-:-:S04]  /*1320*/  ISETP.GE.AND P1, PT, R5, R13, PT ;  /* 0x0000000d0500720c */ /* 0x000fc80003f26270 */
[----:B------:R-:W-:Y:S01]  /*1330*/  ISETP.GE.OR P1, PT, R16, R6, P1 ;  /* 0x000000061000720c */ /* 0x000fe20000f26670 */
[----:B------:R-:W-:-:S05]  /*1340*/  IMAD.HI.U32 R6, R5, R2, RZ ;  /* 0x0000000205067227 */ /* 0x000fca00078e00ff */
[----:B------:R-:W-:-:S04]  /*1350*/  SHF.R.U32.HI R6, RZ, R3, R6 ;  /* 0x00000003ff067219 */ /* 0x000fc80000011606 */
[----:B------:R-:W-:-:S03]  /*1360*/  SEL R6, R5, R6, !P0 ;  /* 0x0000000605067207 */ /* 0x000fc60004000000 */
[----:B------:R-:W-:Y:S01]  /*1370*/  @!P1 IMAD.HI.U32 R7, R16, R2, RZ ;  /* 0x0000000210079227 */ /* 0x000fe200078e00ff */
[----:B------:R-:W-:-:S04]  /*1380*/  IADD3 R2, PT, PT, -R6, RZ, RZ ;  /* 0x000000ff06027210 */ /* 0x000fc80007ffe1ff */
[----:B------:R-:W-:Y:S01]  /*1390*/  @!P1 SHF.R.U32.HI R3, RZ, R3, R7 ;  /* 0x00000003ff039219 */ /* 0x000fe20000011607 */
[----:B------:R-:W-:Y:S01]  /*13a0*/  IMAD R2, R11, R2, R5 ;  /* 0x000000020b027224 */ /* 0x000fe200078e0205 */
[----:B------:R-:W-:Y:S02]  /*13b0*/  IADD3 R7, PT, PT, -R5, RZ, RZ ;  /* 0x000000ff05077210 */ /* 0x000fe40007ffe1ff */
[----:B------:R-:W-:-:S03]  /*13c0*/  @!P1 SEL R3, R16, R3, !P0 ;  /* 0x0000000310039207 */ /* 0x000fc60004000000 */
[----:B------:R-:W-:Y:S02]  /*13d0*/  IMAD R7, R4, R7, R22 ;  /* 0x0000000704077224 */ /* 0x000fe400078e0216 */
[--C-:B------:R-:W-:Y:S02]  /*13e0*/  @!P1 IMAD.IADD R6, R6, 0x1, -R3.reuse ;  /* 0x0000000106069824 */ /* 0x100fe400078e0a03 */
[----:B------:R-:W-:Y:S01]  /*13f0*/  @!P1 IMAD R3, R2, R14, R3 ;  /* 0x0000000e02039224 */ /* 0x000fe200078e0203 */
[----:B------:R-:W-:Y:S01]  /*1400*/  IADD3 R2, PT, PT, -R16, RZ, RZ ;  /* 0x000000ff10027210 */ /* 0x000fe20007ffe1ff */
[----:B------:R-:W-:Y:S02]  /*1410*/  @!P1 IMAD R5, R6, R11, R16 ;  /* 0x0000000b06059224 */ /* 0x000fe400078e0210 */
[----:B------:R-:W-:Y:S02]  /*1420*/  @!P1 IMAD.MOV.U32 R16, RZ, RZ, R3 ;  /* 0x000000ffff109224 */ /* 0x000fe400078e0003 */
[----:B------:R-:W-:-:S02]  /*1430*/  IMAD R2, R23, R2, R9 ;  /* 0x0000000217027224 */ /* 0x000fc400078e0209 */
[----:B------:R-:W-:Y:S02]  /*1440*/  IMAD R22, R5, R4, R7 ;  /* 0x0000000405167224 */ /* 0x000fe400078e0207 */
[----:B------:R-:W-:Y:S02]  /*1450*/  IMAD R23, R16, R23, R2 ;  /* 0x0000001710177224 */ /* 0x000fe400078e0202 */
.L_x_18:
[----:B------:R-:W-:Y:S05]  /*1460*/  BRA.U UP3, `(.L_x_19) ;  /* 0x0000000103407547 */ /* 0x000fea000b800000 */
[----:B------:R-:W1:Y:S08]  /*1470*/  LDC.64 R4, c[0x0][0xb10] ;  /* 0x0002c400ff047b82 */ /* 0x000e700000000a00 */
[----:B------:R-:W2:Y:S08]  /*1480*/  LDC.64 R2, c[0x0][0xb18] ;  /* 0x0002c600ff027b82 */ /* 0x000eb00000000a00 */
[----:B------:R-:W3:Y:S08]  /*1490*/  LDC R6, c[0x0][0xb20] ;  /* 0x0002c800ff067b82 */ /* 0x000ef00000000800 */
[----:B------:R-:W4:Y:S01]  /*14a0*/  LDC R7, c[0x0][0xb0c] ;  /* 0x0002c300ff077b82 */ /* 0x000f220000000800 */
[----:B-1----:R-:W-:-:S05]  /*14b0*/  IMAD.HI.U32 R4, R23, R4, RZ ;  /* 0x0000000417047227 */ /* 0x002fca00078e00ff */
[----:B------:R-:W-:Y:S01]  /*14c0*/  SHF.R.U32.HI R4, RZ, R5, R4 ;  /* 0x00000005ff047219 */ /* 0x000fe20000011604 */
[----:B--2---:R-:W-:Y:S01]  /*14d0*/  IMAD.HI.U32 R3, R22, R3, RZ ;  /* 0x0000000316037227 */ /* 0x004fe200078e00ff */
[----:B------:R-:W-:-:S04]  /*14e0*/  ISETP.NE.AND P0, PT, R2, 0x1, PT ;  /* 0x000000010200780c */ /* 0x000fc80003f05270 */
[----:B---3--:R-:W-:-:S04]  /*14f0*/  SHF.R.U32.HI R3, RZ, R6, R3 ;  /* 0x00000006ff037219 */ /* 0x008fc80000011603 */
[----:B------:R-:W-:Y:S02]  /*1500*/  SEL R3, R22, R3, !P0 ;  /* 0x0000000316037207 */ /* 0x000fe40004000000 */
[----:B----4-:R-:W-:-:S04]  /*1510*/  ISETP.NE.AND P1, PT, R7, 0x1, PT ;  /* 0x000000010700780c */ /* 0x010fc80003f25270 */
[----:B------:R-:W-:-:S05]  /*1520*/  SEL R5, R23, R4, !P1 ;  /* 0x0000000417057207 */ /* 0x000fca0004800000 */
[----:B------:R-:W-:Y:S02]  /*1530*/  IMAD.IADD R4, R3, 0x1, -R5 ;  /* 0x0000000103047824 */ /* 0x000fe400078e0a05 */
[----:B------:R-:W-:Y:S02]  /*1540*/  IMAD.IADD R3, R5, 0x1, -R3 ;  /* 0x0000000105037824 */ /* 0x000fe400078e0a03 */
[----:B------:R-:W-:Y:S02]  /*1550*/  IMAD R23, R4, R7, R23 ;  /* 0x0000000704177224 */ /* 0x000fe400078e0217 */
[----:B------:R-:W-:Y:S02]  /*1560*/  IMAD R22, R3, R2, R22 ;  /* 0x0000000203167224 */ /* 0x000fe400078e0216 */
.L_x_19:
[----:B------:R-:W-:Y:S05]  /*1570*/  BRA.U !UP1, `(.L_x_20) ;  /* 0x00000001090c7547 */ /* 0x000fea000b800000 */
[----:B------:R-:W-:Y:S01]  /*1580*/  UCGABAR_WAIT ;  /* 0x0000000000007dc7 */ /* 0x000fe20008000000 */
[----:B------:R-:W-:Y:S01]  /*1590*/  CCTL.IVALL ;  /* 0x00000000ff00798f */ /* 0x000fe20002000000 */
[----:B------:R-:W-:Y:S05]  /*15a0*/  BRA `(.L_x_21) ;  /* 0x0000000000047947 */ /* 0x000fea0003800000 */
.L_x_20:
[----:B------:R-:W-:Y:S06]  /*15b0*/  BAR.SYNC.DEFER_BLOCKING 0x0 ;  /* 0x0000000000007b1d */ /* 0x000fec0000010000 */
.L_x_21:
[----:B------:R-:W-:Y:S05]  /*15c0*/  BRA.U UP2, `(.L_x_22) ;  /* 0x0000001502407547 */ /* 0x000fea000b800000 */
[----:B------:R-:W1:Y:S01]  /*15d0*/  LDCU UR4, c[0x0][0x38c] ;  /* 0x00007180ff0477ac */ /* 0x000e620008000800 */
[----:B------:R-:W2:Y:S01]  /*15e0*/  LDC R8, c[0x0][0x370] ;  /* 0x0000dc00ff087b82 */ /* 0x000ea20000000800 */
[C---:B------:R-:W-:Y:S02]  /*15f0*/  IMAD.SHL.U32 R17, R9.reuse, 0x80, RZ ;  /* 0x0000008009117824 */ /* 0x040fe400078e00ff */
[----:B------:R-:W-:Y:S01]  /*1600*/  HFMA2 R15, -RZ, RZ, 0, 5.9604644775390625e-08 ;  /* 0x00000001ff0f7431 */ /* 0x000fe200000001ff */
[----:B------:R-:W-:Y:S01]  /*1610*/  UISETP.NE.AND UP1, UPT, UR10, URZ, UPT ;  /* 0x000000ff0a00728c */ /* 0x000fe2000bf25270 */
[----:B------:R-:W-:Y:S01]  /*1620*/  ISETP.NE.AND P4, PT, R10, RZ, P5 ;  /* 0x000000ff0a00720c */ /* 0x000fe20002f85270 */
[----:B------:R-:W-:Y:S01]  /*1630*/  IMAD.SHL.U32 R16, R9, 0x40, RZ ;  /* 0x0000004009107824 */ /* 0x000fe200078e00ff */
[----:B------:R-:W-:Y:S01]  /*1640*/  CS2R R12, SRZ ;  /* 0x00000000000c7805 */ /* 0x000fe2000001ff00 */
[----:B------:R-:W-:Y:S01]  /*1650*/  IMAD.MOV.U32 R14, RZ, RZ, RZ ;  /* 0x000000ffff0e7224 */ /* 0x000fe200078e00ff */
[----:B------:R-:W3:Y:S01]  /*1660*/  LDC R0, c[0x0][0x374] ;  /* 0x0000dd00ff007b82 */ /* 0x000ee20000000800 */
[----:B------:R-:W-:Y:S01]  /*1670*/  MOV R11, 0x1 ;  /* 0x00000001000b7802 */ /* 0x000fe20000000f00 */
[----:B------:R-:W4:Y:S01]  /*1680*/  LDCU.64 UR14, c[0x0][0x348] ;  /* 0x00006900ff0e77ac */ /* 0x000f220008000a00 */
[----:B------:R-:W-:Y:S01]  /*1690*/  LOP3.LUT R17, R17, 0x80, RZ, 0xc0, !PT ;  /* 0x0000008011117812 */ /* 0x000fe200078ec0ff */
[----:B------:R-:W-:Y:S01]  /*16a0*/  USEL UR22, UR6, 0x2, UP1 ;  /* 0x0000000206167887 */ /* 0x000fe20008800000 */
[----:B------:R-:W-:Y:S01]  /*16b0*/  UMOV UR23, URZ ;  /* 0x000000ff00177c82 */ /* 0x000fe20008000000 */
[----:B-1----:R-:W-:-:S04]  /*16c0*/  UIADD3 UR5, UPT, UPT, UR4, 0x3f, URZ ;  /* 0x0000003f04057890 */ /* 0x002fc8000fffe0ff */
[----:B------:R-:W-:-:S04]  /*16d0*/  USHF.R.S32.HI UR7, URZ, 0x1f, UR5 ;  /* 0x0000001fff077899 */ /* 0x000fc80008011405 */
[----:B------:R-:W-:Y:S02]  /*16e0*/  ULEA.HI UR7, UR7, UR5, URZ, 0x6 ;  /* 0x0000000507077291 */ /* 0x000fe4000f8f30ff */
[----:B------:R-:W-:Y:S02]  /*16f0*/  UIADD3 UR5, UPT, UPT, UR4, -0x1, URZ ;  /* 0xffffffff04057890 */ /* 0x000fe4000fffe0ff */
[----:B------:R-:W-:Y:S02]  /*1700*/  USHF.R.S32.HI UR7, URZ, 0x6, UR7 ;  /* 0x00000006ff077899 */ /* 0x000fe40008011407 */
[----:B------:R-:W-:Y:S02]  /*1710*/  UISETP.GE.U32.AND UP2, UPT, UR5, -0x7f, UPT ;  /* 0xffffff810500788c */ /* 0x000fe4000bf46070 */
[----:B------:R-:W-:Y:S02]  /*1720*/  UISETP.LT.U32.AND UP0, UPT, UR7, 0x8, UPT ;  /* 0x000000080700788c */ /* 0x000fe4000bf01070 */
[----:B------:R-:W-:-:S02]  /*1730*/  UIADD3 UR4, UPT, UPT, UR4, 0x7e, URZ ;  /* 0x0000007e04047890 */ /* 0x000fc4000fffe0ff */
[----:B------:R-:W-:-:S04]  /*1740*/  USEL UR5, UR7, 0x8, UP0 ;  /* 0x0000000807057887 */ /* 0x000fc80008000000 */
[----:B------:R-:W-:Y:S02]  /*1750*/  UIADD3 UR21, UPT, UPT, UR5, -0x1, URZ ;  /* 0xffffffff05157890 */ /* 0x000fe4000fffe0ff */
[----:B------:R-:W-:Y:S02]  /*1760*/  @UP2 UIADD3 UR21, UPT, UPT, UR5, URZ, URZ ;  /* 0x000000ff05152290 */ /* 0x000fe4000fffe0ff */
[----:B------:R-:W-:Y:S02]  /*1770*/  UIADD3 UR24, UPT, UPT, UR7, -UR5, URZ ;  /* 0x8000000507187290 */ /* 0x000fe4000fffe0ff */
[----:B------:R-:W-:Y:S02]  /*1780*/  UIADD3 UR13, UPT, UPT, UR21, 0x1, URZ ;  /* 0x00000001150d7890 */ /* 0x000fe4000fffe0ff */
[----:B--2-4-:R-:W-:-:S12]  /*1790*/  UIADD3 UR21, UPT, UPT, -UR21, URZ, URZ ;  /* 0x000000ff15157290 */ /* 0x014fd8000fffe1ff */
.L_x_42:
[----:B------:R-:W-:Y:S01]  /*17a0*/  UISETP.NE.AND UP0, UPT, UR37, URZ, UPT ;  /* 0x000000ff2500728c */ /* 0x000fe2000bf05270 */
[----:B------:R-:W1:Y:S08]  /*17b0*/  S2UR UR37, SR_CgaCtaId ;  /* 0x00000000002579c3 */ /* 0x000e700000008800 */
[----:B------:R-:W-:Y:S05]  /*17c0*/  BRA.U UP0, `(.L_x_23) ;  /* 0x0000000100347547 */ /* 0x000fea000b800000 */
[----:B------:R-:W2:Y:S01]  /*17d0*/  S2R R2, SR_CgaCtaId ;  /* 0x0000000000027919 */ /* 0x000ea20000008800 */
[----:B------:R-:W-:-:S04]  /*17e0*/  MOV R3, 0x400 ;  /* 0x0000040000037802 */ /* 0x000fc80000000f00 */
[----:B--2---:R-:W-:Y:S02]  /*17f0*/  LEA R2, R2, R3, 0x18 ;  /* 0x0000000302027211 */ /* 0x004fe400078ec0ff */
[----:B------:R-:W-:-:S03]  /*1800*/  SHF.L.U32 R3, R11, 0x1f, RZ ;  /* 0x0000001f0b037819 */ /* 0x000fc600000006ff */
[----:B------:R-:W-:-:S04]  /*1810*/  IMAD R2, R12, 0x8, R2 ;  /* 0x000000080c027824 */ /* 0x000fc800078e0202 */
[----:B------:R-:W2:Y:S02]  /*1820*/  SYNCS.PHASECHK.TRANS64.TRYWAIT P0, [R2+URZ+0x140], R3 ;  /* 0x00014003020075a7 */ /* 0x000ea400080011ff */
[----:B--2---:R-:W-:Y:S05]  /*1830*/  @!P0 BRA `(.L_x_24) ;  /* 0x0000008c00e48947 */ /* 0x004fea0003800000 */
.L_x_234:
[----:B------:R-:W-:Y:S01]  /*1840*/  VIADD R12, R12, 0x1 ;  /* 0x000000010c0c7836 */ /* 0x000fe20000000000 */
[----:B------:R2:W-:Y:S04]  /*1850*/  SYNCS.ARRIVE.TRANS64.A1T0 RZ, [R2+URZ+0x130], RZ ;  /* 0x000130ff02ff79a7 */ /* 0x0005e800081000ff */
[----:B------:R-:W-:-:S04]  /*1860*/  ISETP.NE.AND P0, PT, R12, 0x2, PT ;  /* 0x000000020c00780c */ /* 0x000fc80003f05270 */
[----:B------:R-:W-:Y:S02]  /*1870*/  SEL R12, R12, RZ, P0 ;  /* 0x000000ff0c0c7207 */ /* 0x000fe40000000000 */
[----:B--2---:R-:W-:-:S04]  /*1880*/  SEL R2, RZ, 0x1, P0 ;  /* 0x00000001ff027807 */ /* 0x004fc80000000000 */
[----:B------:R-:W-:-:S07]  /*1890*/  LOP3.LUT R11, R11, R2, RZ, 0x3c, !PT ;  /* 0x000000020b0b7212 */ /* 0x000fce00078e3cff */
.L_x_23:
[----:B------:R-:W-:Y:S01]  /*18a0*/  UMOV UR6, 0x400 ;  /* 0x0000040000067882 */ /* 0x000fe20000000000 */
[----:B------:R-:W-:Y:S01]  /*18b0*/  SHF.L.U32 R2, R15, 0x1f, RZ ;  /* 0x0000001f0f027819 */ /* 0x000fe200000006ff */
[----:B-1----:R-:W-:Y:S01]  /*18c0*/  ULEA UR6, UR37, UR6, 0x18 ;  /* 0x0000000625067291 */ /* 0x002fe2000f8ec0ff */
[----:B------:R-:W-:Y:S01]  /*18d0*/  R2UR UR35, R16 ;  /* 0x00000000102372ca */ /* 0x000fe200000e0000 */
[----:B------:R-:W-:Y:S01]  /*18e0*/  UISETP.GE.U32.AND UP0, UPT, UR4, 0x7f, UPT ;  /* 0x0000007f0400788c */ /* 0x000fe2000bf06070 */
[----:B------:R-:W-:Y:S01]  /*18f0*/  R2UR UR11, R17 ;  /* 0x00000000110b72ca */ /* 0x000fe200000e0000 */
[----:B------:R-:W-:Y:S01]  /*1900*/  ULEA UR8, UR23, UR6, 0x3 ;  /* 0x0000000617087291 */ /* 0x000fe2000f8e18ff */
[----:B------:R-:W-:-:S08]  /*1910*/  UMOV UR25, URZ ;  /* 0x000000ff00197c82 */ /* 0x000fd00008000000 */
[----:B------:R1:W2:Y:S01]  /*1920*/  SYNCS.PHASECHK.TRANS64.TRYWAIT P0, [UR8+0x40], R2 ;  /* 0x00004002ff0075a7 */ /* 0x0002a20008001108 */
[----:B------:R-:W-:-:S13]  /*1930*/  R2UR UR8, R22 ;  /* 0x00000000160872ca */ /* 0x000fda00000e0000 */
[----:B------:R-:W-:Y:S01]  /*1940*/  ULEA UR11, UR8, UR11, 0x8 ;  /* 0x0000000b080b7291 */ /* 0x000fe2000f8e40ff */
[----:B-1----:R-:W-:-:S05]  /*1950*/  LEA.HI R2, R23, R23, RZ, 0x1 ;  /* 0x0000001717027211 */ /* 0x002fca00078f08ff */
[----:B------:R-:W-:-:S05]  /*1960*/  IMAD.SHL.U32 R2, R2, 0x40, RZ ;  /* 0x0000004002027824 */ /* 0x000fca00078e00ff */
[----:B------:R-:W-:-:S04]  /*1970*/  LOP3.LUT R2, R2, 0xffffff80, RZ, 0xc0, !PT ;  /* 0xffffff8002027812 */ /* 0x000fc800078ec0ff */
[----:B------:R-:W-:-:S13]  /*1980*/  R2UR UR9, R2 ;  /* 0x00000000020972ca */ /* 0x000fda00000e0000 */
[----:B------:R-:W-:Y:S01]  /*1990*/  ULOP3.LUT UR35, UR9, 0x40, UR35, 0xf8, !UPT ;  /* 0x0000004009237892 */ /* 0x000fe2000f8ef823 */
[----:B------:R-:W-:Y:S11]  /*19a0*/  BRA.U !UP0, `(.L_x_25) ;  /* 0x0000000108c07547 */ /* 0x000ff6000b800000 */
[----:B------:R-:W-:Y:S01]  /*19b0*/  UMOV UR16, UR21 ;  /* 0x0000001500107c82 */ /* 0x000fe20008000000 */
[----:B------:R-:W-:Y:S01]  /*19c0*/  UMOV UR17, UR23 ;  /* 0x0000001700117c82 */ /* 0x000fe20008000000 */
[----:B------:R-:W-:-:S05]  /*19d0*/  UMOV UR34, URZ ;  /* 0x000000ff00227c82 */ /* 0x000fca0008000000 */
.L_x_31:
[----:B------:R-:W-:Y:S01]  /*19e0*/  ULEA UR33, UR17, UR6, 0x3 ;  /* 0x0000000611217291 */ /* 0x000fe2000f8e18ff */
[----:B------:R-:W-:Y:S01]  /*19f0*/  @P5 MOV R3, 0xc000 ;  /* 0x0000c00000035802 */ /* 0x000fe20000000f00 */
[----:B-12-4-:R-:W-:Y:S10]  /*1a00*/  @P0 BRA `(.L_x_26) ;  /* 0x00000000000c0947 */ /* 0x016ff40003800000 */
[----:B------:R-:W-:-:S04]  /*1a10*/  SHF.L.U32 R4, R15, 0x1f, RZ ;  /* 0x0000001f0f047819 */ /* 0x000fc800000006ff */
[----:B------:R-:W1:Y:S02]  /*1a20*/  SYNCS.PHASECHK.TRANS64.TRYWAIT P0, [UR33+0x40], R4 ;  /* 0x00004004ff0075a7 */ /* 0x000e640008001121 */
[----:B-1----:R-:W-:Y:S05]  /*1a30*/  @!P0 BRA `(.L_x_27) ;  /* 0x0000008c00788947 */ /* 0x002fea0003800000 */
.L_x_26:
[----:B------:R2:W-:Y:S01]  /*1a40*/  @P5 SYNCS.ARRIVE.TRANS64 RZ, [UR33], R3 ;  /* 0x00000003ffff59a7 */ /* 0x0005e20008000021 */
[----:B------:R-:W-:Y:S02]  /*1a50*/  ULOP3.LUT UR8, UR22, 0x2, URZ, 0xfc, !UPT ;  /* 0x0000000216087892 */ /* 0x000fe4000f8efcff */
[----:B------:R-:W-:Y:S02]  /*1a60*/  UIADD3 UR16, UPT, UPT, UR16, 0x1, URZ ;  /* 0x0000000110107890 */ /* 0x000fe4000fffe0ff */
[----:B------:R-:W-:Y:S02]  /*1a70*/  UISETP.NE.AND UP0, UPT, UR8, 0x2, UPT ;  /* 0x000000020800788c */ /* 0x000fe4000bf05270 */
[----:B------:R-:W-:-:S07]  /*1a80*/  UISETP.NE.AND UP2, UPT, UR16, 0x1, UPT ;  /* 0x000000011000788c */ /* 0x000fce000bf45270 */
[----:B------:R-:W-:Y:S05]  /*1a90*/  BRA.U UP0, `(.L_x_28) ;  /* 0x0000000100047547 */ /* 0x000fea000b800000 */
[----:B------:R-:W-:Y:S05]  /*1aa0*/  BPT.TRAP 0x1 ;  /* 0x000000040000795c */ /* 0x000fea0000300000 */
.L_x_28:
[----:B------:R-:W-:Y:S04]  /*1ab0*/  BSSY.RECONVERGENT B0, `(.L_x_29) ;  /* 0x0000003000007945 */ /* 0x000fe80003800200 */
[----:B------:R-:W-:Y:S05]  /*1ac0*/  @!P4 BRA `(.L_x_30) ;  /* 0x000000000004c947 */ /* 0x000fea0003800000 */
[----:B------:R-:W-:Y:S05]  /*1ad0*/  BPT.TRAP 0x1 ;  /* 0x000000040000795c */ /* 0x000fea0000300000 */
.L_x_30:
[----:B------:R-:W-:Y:S05]  /*1ae0*/  BSYNC.RECONVERGENT B0 ;  /* 0x0000000000007941 */ /* 0x000fea0003800200 */
.L_x_29:
[----:B------:R-:W-:Y:S02]  /*1af0*/  UIADD3 UR23, UPT, UPT, UR17, 0x1, URZ ;  /* 0x0000000111177890 */ /* 0x000fe4000fffe0ff */
[----:B------:R-:W-:Y:S02]  /*1b00*/  ULEA UR32, UR17, UR6, 0xd ;  /* 0x0000000611207291 */ /* 0x000fe4000f8e68ff */
[----:B------:R-:W-:Y:S02]  /*1b10*/  UISETP.NE.AND UP0, UPT, UR23, 0x8, UPT ;  /* 0x000000081700788c */ /* 0x000fe4000bf05270 */
[----:B------:R-:W-:Y:S02]  /*1b20*/  UIADD3 UR28, UP1, UPT, UR14, 0x80, URZ ;  /* 0x000000800e1c7890 */ /* 0x000fe4000ff3e0ff */
[----:B------:R-:W-:Y:S02]  /*1b30*/  USEL UR9, URZ, 0x1, UP0 ;  /* 0x00000001ff097887 */ /* 0x000fe40008000000 */
[----:B------:R-:W-:-:S02]  /*1b40*/  USEL UR23, UR23, URZ, UP0 ;  /* 0x000000ff17177287 */ /* 0x000fc40008000000 */
[----:B------:R-:W-:Y:S02]  /*1b50*/  UIADD3 UR26, UP0, UPT, UR14, 0x180, URZ ;  /* 0x000001800e1a7890 */ /* 0x000fe4000ff1e0ff */
[----:B------:R-:W-:Y:S01]  /*1b60*/  ULEA UR8, UR23, UR6, 0x3 ;  /* 0x0000000617087291 */ /* 0x000fe2000f8e18ff */
[----:B------:R-:W-:Y:S01]  /*1b70*/  LOP3.LUT R15, R15, UR9, RZ, 0x3c, !PT ;  /* 0x000000090f0f7c12 */ /* 0x000fe2000f8e3cff */
[----:B------:R-:W-:Y:S02]  /*1b80*/  ULOP3.LUT UR33, UR33, 0xfefffff8, URZ, 0xc0, !UPT ;  /* 0xfefffff821217892 */ /* 0x000fe4000f8ec0ff */
[----:B------:R-:W-:Y:S01]  /*1b90*/  UIADD3.X UR29, UPT, UPT, URZ, UR15, URZ, UP1, !UPT ;  /* 0x0000000fff1d7290 */ /* 0x000fe20008ffe4ff */
[----:B-1----:R-:W-:Y:S01]  /*1ba0*/  SHF.L.U32 R2, R15, 0x1f, RZ ;  /* 0x0000001f0f027819 */ /* 0x002fe200000006ff */
[----:B------:R-:W-:Y:S02]  /*1bb0*/  UIADD3 UR32, UPT, UPT, UR32, 0x8400, URZ ;  /* 0x0000840020207890 */ /* 0x000fe4000fffe0ff */
[----:B------:R-:W-:Y:S01]  /*1bc0*/  UIADD3.X UR27, UPT, UPT, URZ, UR15, URZ, UP0, !UPT ;  /* 0x0000000fff1b7290 */ /* 0x000fe200087fe4ff */
[----:B------:R1:W4:Y:S01]  /*1bd0*/  SYNCS.PHASECHK.TRANS64.TRYWAIT P0, [UR8+0x40], R2 ;  /* 0x00004002ff0075a7 */ /* 0x0003220008001108 */
[----:B------:R-:W-:Y:S01]  /*1be0*/  ULEA UR8, UR17, UR6, 0xe ;  /* 0x0000000611087291 */ /* 0x000fe2000f8e70ff */
[----:B------:R-:W-:Y:S01]  /*1bf0*/  UMOV UR18, 0x0 ;  /* 0x0000000000127882 */ /* 0x000fe20000000000 */
[----:B------:R-:W-:-:S02]  /*1c00*/  UMOV UR19, 0x10000000 ;  /* 0x1000000000137882 */ /* 0x000fc40000000000 */
[----:B------:R-:W-:Y:S01]  /*1c10*/  UIADD3 UR8, UPT, UPT, UR8, 0x18400, URZ ;  /* 0x0001840008087890 */ /* 0x000fe2000fffe0ff */
[----:B------:R2:W-:Y:S01]  /*1c20*/  UTMALDG.3D.2CTA [UR32], [UR28], desc[UR18] ;  /* 0x000012201c0075b4 */ /* 0x0005e20008211000 */
[----:B------:R-:W-:Y:S01]  /*1c30*/  UMOV UR10, UR34 ;  /* 0x00000022000a7c82 */ /* 0x000fe20008000000 */
[----:B------:R-:W-:Y:S01]  /*1c40*/  UMOV UR12, UR36 ;  /* 0x00000024000c7c82 */ /* 0x000fe20008000000 */
[----:B------:R-:W-:Y:S01]  /*1c50*/  UMOV UR9, UR33 ;  /* 0x0000002100097c82 */ /* 0x000fe20008000000 */
[----:B------:R-:W-:Y:S01]  /*1c60*/  UMOV UR25, UR13 ;  /* 0x0000000d00197c82 */ /* 0x000fe20008000000 */
[----:B------:R-:W-:-:S03]  /*1c70*/  UMOV UR17, UR23 ;  /* 0x0000001700117c82 */ /* 0x000fc60008000000 */
[----:B------:R1:W-:Y:S01]  /*1c80*/  UTMALDG.3D.2CTA [UR8], [UR26], desc[UR18] ;  /* 0x000012081a0075b4 */ /* 0x0003e20008211000 */
[----:B--2---:R-:W-:Y:S01]  /*1c90*/  UIADD3 UR34, UPT, UPT, UR34, 0x40, URZ ;  /* 0x0000004022227890 */ /* 0x004fe2000fffe0ff */
[----:B------:R-:W-:Y:S11]  /*1ca0*/  BRA.U UP2, `(.L_x_31) ;  /* 0xfffffffd024c7547 */ /* 0x000ff6000b83ffff */
.L_x_25:
[----:B--2-4-:R-:W-:Y:S01]  /*1cb0*/  PLOP3.LUT P0, PT, PT, PT, UP5, 0x80, 0x8 ;  /* 0x000000000008781c */ /* 0x014fe20003f0f058 */
[----:B-1----:R-:W-:Y:S01]  /*1cc0*/  ULEA UR8, UR23, UR6, 0x3 ;  /* 0x0000000617087291 */ /* 0x002fe2000f8e18ff */
[----:B------:R-:W-:Y:S01]  /*1cd0*/  SHF.L.U32 R2, R15, 0x1f, RZ ;  /* 0x0000001f0f027819 */ /* 0x000fe200000006ff */
[----:B------:R-:W-:-:S10]  /*1ce0*/  UISETP.GT.AND UP0, UPT, UR7, UR5, UPT ;  /* 0x000000050700728c */ /* 0x000fd4000bf04270 */
[----:B------:R-:W-:Y:S01]  /*1cf0*/  @!P0 SYNCS.ARRIVE.TRANS64.A1T0 RZ, [UR6+0xc8], RZ ;  /* 0x0000c8ffffff89a7 */ /* 0x000fe20008100006 */
[----:B------:R1:W2:Y:S01]  /*1d00*/  SYNCS.PHASECHK.TRANS64.TRYWAIT P0, [UR8+0x40], R2 ;  /* 0x00004002ff0075a7 */ /* 0x0002a20008001108 */
[----:B------:R-:W-:Y:S05]  /*1d10*/  BRA.U !UP0, `(.L_x_32) ;  /* 0x0000000108c07547 */ /* 0x000fea000b800000 */
[----:B------:R-:W-:Y:S01]  /*1d20*/  UIADD3 UR26, UPT, UPT, UR24, UR25, URZ ;  /* 0x00000019181a7290 */ /* 0x000fe2000fffe0ff */
[----:B------:R-:W-:-:S11]  /*1d30*/  UMOV UR27, UR23 ;  /* 0x00000017001b7c82 */ /* 0x000fd60008000000 */
.L_x_38:
[----:B------:R-:W-:Y:S01]  /*1d40*/  ULEA UR17, UR27, UR6, 0x3 ;  /* 0x000000061b117291 */ /* 0x000fe2000f8e18ff */
[----:B--2---:R-:W-:Y:S01]  /*1d50*/  @P5 MOV R3, 0xc000 ;  /* 0x0000c00000035802 */ /* 0x004fe20000000f00 */
[----:B-12---:R-:W-:Y:S10]  /*1d60*/  @P0 BRA `(.L_x_33) ;  /* 0x00000000000c0947 */ /* 0x006ff40003800000 */
[----:B------:R-:W-:-:S04]  /*1d70*/  SHF.L.U32 R4, R15, 0x1f, RZ ;  /* 0x0000001f0f047819 */ /* 0x000fc800000006ff */
[----:B------:R-:W2:Y:S02]  /*1d80*/  SYNCS.PHASECHK.TRANS64.TRYWAIT P0, [UR17+0x40], R4 ;  /* 0x00004004ff0075a7 */ /* 0x000ea40008001111 */
[----:B--2---:R-:W-:Y:S05]  /*1d90*/  @!P0 BRA `(.L_x_34) ;  /* 0x0000008800b88947 */ /* 0x004fea0003800000 */
.L_x_33:
[----:B------:R2:W-:Y:S01]  /*1da0*/  @P5 SYNCS.ARRIVE.TRANS64 RZ, [UR17], R3 ;  /* 0x00000003ffff59a7 */ /* 0x0005e20008000011 */
[----:B------:R-:W-:-:S04]  /*1db0*/  ULOP3.LUT UR8, UR22, 0x2, URZ, 0xfc, !UPT ;  /* 0x0000000216087892 */ /* 0x000fc8000f8efcff */
[----:B------:R-:W-:-:S09]  /*1dc0*/  UISETP.NE.AND UP0, UPT, UR8, 0x2, UPT ;  /* 0x000000020800788c */ /* 0x000fd2000bf05270 */
[----:B------:R-:W-:Y:S05]  /*1dd0*/  BRA.U UP0, `(.L_x_35) ;  /* 0x0000000100047547 */ /* 0x000fea000b800000 */
[----:B------:R-:W-:Y:S05]  /*1de0*/  BPT.TRAP 0x1 ;  /* 0x000000040000795c */ /* 0x000fea0000300000 */
.L_x_35:
[----:B------:R-:W-:Y:S04]  /*1df0*/  BSSY.RECONVERGENT B0, `(.L_x_36) ;  /* 0x0000003000007945 */ /* 0x000fe80003800200 */
[----:B------:R-:W-:Y:S05]  /*1e00*/  @!P4 BRA `(.L_x_37) ;  /* 0x000000000004c947 */ /* 0x000fea0003800000 */
[----:B------:R-:W-:Y:S05]  /*1e10*/  BPT.TRAP 0x1 ;  /* 0x000000040000795c */ /* 0x000fea0000300000 */
.L_x_37:
[----:B------:R-:W-:Y:S05]  /*1e20*/  BSYNC.RECONVERGENT B0 ;  /* 0x0000000000007941 */ /* 0x000fea0003800200 */
.L_x_36:
        /* <DEDUP_REMOVED lines=9> */
[----:B------:R-:W-:Y:S02]  /*1ec0*/  USHF.L.U32 UR18, UR25, 0x6, URZ ;  /* 0x0000000619127899 */ /* 0x000fe400080006ff */
[----:B------:R-:W-:Y:S01]  /*1ed0*/  ULOP3.LUT UR17, UR17, 0xfefffff8, URZ, 0xc0, !UPT ;  /* 0xfefffff811117892 */ /* 0x000fe2000f8ec0ff */
[----:B-1----:R-:W-:Y:S01]  /*1ee0*/  SHF.L.U32 R2, R15, 0x1f, RZ ;  /* 0x0000001f0f027819 */ /* 0x002fe200000006ff */
[----:B------:R-:W-:Y:S02]  /*1ef0*/  UIADD3 UR16, UPT, UPT, UR16, 0x8400, URZ ;  /* 0x0000840010107890 */ /* 0x000fe4000fffe0ff */
[----:B------:R-:W-:Y:S01]  /*1f00*/  UIADD3.X UR33, UPT, UPT, URZ, UR15, URZ, UP1, !UPT ;  /* 0x0000000fff217290 */ /* 0x000fe20008ffe4ff */
[----:B------:R4:W1:Y:S01]  /*1f10*/  SYNCS.PHASECHK.TRANS64.TRYWAIT P0, [UR8+0x40], R2 ;  /* 0x00004002ff0075a7 */ /* 0x0008620008001108 */
[----:B------:R-:W-:-:S02]  /*1f20*/  ULEA UR8, UR27, UR6, 0xe ;  /* 0x000000061b087291 */ /* 0x000fc4000f8e70ff */
[----:B------:R-:W-:Y:S02]  /*1f30*/  UIADD3.X UR31, UPT, UPT, URZ, UR15, URZ, UP0, !UPT ;  /* 0x0000000fff1f7290 */ /* 0x000fe400087fe4ff */
[----:B------:R-:W-:Y:S01]  /*1f40*/  UIADD3 UR8, UPT, UPT, UR8, 0x18400, URZ ;  /* 0x0001840008087890 */ /* 0x000fe2000fffe0ff */
[----:B------:R-:W-:Y:S01]  /*1f50*/  UMOV UR28, 0x0 ;  /* 0x00000000001c7882 */ /* 0x000fe20000000000 */
[----:B------:R-:W-:Y:S01]  /*1f60*/  UMOV UR29, 0x10000000 ;  /* 0x10000000001d7882 */ /* 0x000fe20000000000 */
[----:B------:R-:W-:Y:S01]  /*1f70*/  UMOV UR19, UR35 ;  /* 0x0000002300137c82 */ /* 0x000fe20008000000 */
[----:B------:R-:W-:Y:S01]  /*1f80*/  UMOV UR20, UR36 ;  /* 0x0000002400147c82 */ /* 0x000fe20008000000 */
[----:B------:R-:W-:Y:S01]  /*1f90*/  UMOV UR12, UR36 ;  /* 0x00000024000c7c82 */ /* 0x000fe20008000000 */
[----:B------:R-:W-:Y:S01]  /*1fa0*/  UMOV UR9, UR17 ;  /* 0x0000001100097c82 */ /* 0x000fe20008000000 */
[----:B------:R-:W-:Y:S01]  /*1fb0*/  UMOV UR10, UR18 ;  /* 0x00000012000a7c82 */ /* 0x000fe20008000000 */
[----:B------:R4:W-:Y:S01]  /*1fc0*/  UTMALDG.3D.2CTA [UR16], [UR32], desc[UR28] ;  /* 0x00001c10200075b4 */ /* 0x0009e20008211000 */
[----:B------:R-:W-:Y:S01]  /*1fd0*/  UIADD3 UR25, UPT, UPT, UR25, 0x1, URZ ;  /* 0x0000000119197890 */ /* 0x000fe2000fffe0ff */
[----:B------:R-:W-:-:S03]  /*1fe0*/  UMOV UR27, UR23 ;  /* 0x00000017001b7c82 */ /* 0x000fc60008000000 */
[----:B------:R-:W-:Y:S01]  /*1ff0*/  UISETP.NE.AND UP0, UPT, UR25, UR26, UPT ;  /* 0x0000001a1900728c */ /* 0x000fe2000bf05270 */
[----:B------:R4:W-:Y:S08]  /*2000*/  UTMALDG.3D.2CTA [UR8], [UR30], desc[UR28] ;  /* 0x00001c081e0075b4 */ /* 0x0009f00008211000 */
[----:B----4-:R-:W-:Y:S05]  /*2010*/  BRA.U UP0, `(.L_x_38) ;  /* 0xfffffffd00487547 */ /* 0x010fea000b83ffff */
.L_x_32:
[C---:B-1----:R-:W-:Y:S01]  /*2020*/  LEA R2, R14.reuse, UR6, 0x3 ;  /* 0x000000060e027c11 */ /* 0x042fe2000f8e18ff */
[----:B------:R-:W-:Y:S01]  /*2030*/  NOP ;  /* 0x0000000000007918 */ /* 0x000fe20000000000 */
[----:B--2---:R-:W-:Y:S02]  /*2040*/  SHF.L.U32 R3, R13, 0x1f, RZ ;  /* 0x0000001f0d037819 */ /* 0x004fe400000006ff */
[----:B------:R-:W-:Y:S02]  /*2050*/  LEA R4, R14, UR6, 0x4 ;  /* 0x000000060e047c11 */ /* 0x000fe4000f8e20ff */
[----:B------:R-:W1:Y:S02]  /*2060*/  SYNCS.PHASECHK.TRANS64.TRYWAIT P0, [R2+URZ+0xd0], R3 ;  /* 0x0000d003020075a7 */ /* 0x000e6400080011ff */
[----:B-1----:R-:W-:Y:S05]  /*2070*/  @!P0 BRA `(.L_x_39) ;  /* 0x0000008800188947 */ /* 0x002fea0003800000 */
.L_x_237:
[----:B------:R-:W2:Y:S01]  /*2080*/  LDS.128 R4, [R4+0x160] ;  /* 0x0001600004047984 */ /* 0x000ea20000000c00 */
[----:B------:R-:W-:Y:S01]  /*2090*/  ISETP.GE.AND P0, PT, R36, 0x1, PT ;  /* 0x000000012400780c */ /* 0x000fe20003f06270 */
[----:B-1----:R-:W-:Y:S01]  /*20a0*/  VIADD R2, R2, 0xe0 ;  /* 0x000000e002027836 */ /* 0x002fe20000000000 */
[----:B------:R-:W-:Y:S01]  /*20b0*/  @!PT LDS RZ, [RZ] ;  /* 0x00000000fffff984 */ /* 0x000fe20000000800 */
[----:B------:R-:W-:Y:S01]  /*20c0*/  @!PT LDS RZ, [RZ] ;  /* 0x00000000fffff984 */ /* 0x000fe20000000800 */
[----:B------:R-:W-:Y:S01]  /*20d0*/  @!PT LDS RZ, [RZ] ;  /* 0x00000000fffff984 */ /* 0x000fe20000000800 */
[----:B------:R-:W-:Y:S01]  /*20e0*/  @!PT LDS RZ, [RZ] ;  /* 0x00000000fffff984 */ /* 0x000fe20000000800 */
[----:B------:R1:W-:Y:S06]  /*20f0*/  MEMBAR.ALL.CTA ;  /* 0x0000000000007992 */ /* 0x0003ec0000008000 */
[----:B-1----:R-:W1:Y:S01]  /*2100*/  FENCE.VIEW.ASYNC.S ;  /* 0x00000000000073c6 */ /* 0x002e620000000000 */
[----:B------:R-:W-:-:S04]  /*2110*/  PRMT R2, RZ, 0x654, R2 ;  /* 0x00000654ff027816 */ /* 0x000fc80000000002 */
[----:B-1----:R1:W-:Y:S01]  /*2120*/  SYNCS.ARRIVE.TRANS64.RED.A1T0 RZ, [R2+URZ], RZ ;  /* 0x000000ff02ff79a7 */ /* 0x0023e200081004ff */
[----:B--2---:R-:W-:-:S13]  /*2130*/  LOP3.LUT P2, RZ, R6, 0x1, RZ, 0xc0, !PT ;  /* 0x0000000106ff7812 */ /* 0x004fda000784c0ff */
[----:B------:R-:W-:Y:S01]  /*2140*/  @P2 SHF.R.U32.HI R3, RZ, 0x10, R5 ;  /* 0x00000010ff032819 */ /* 0x000fe20000011605 */
[----:B------:R-:W-:Y:S01]  /*2150*/  VOTEU.ANY UP0, P2 ;  /* 0x0000000000ff7886 */ /* 0x000fe20001000100 */
[----:B------:R-:W-:Y:S02]  /*2160*/  @P2 MOV R10, R4 ;  /* 0x00000004000a2202 */ /* 0x000fe40000000f00 */
[----:B------:R-:W-:Y:S02]  /*2170*/  @P2 R2UR.BROADCAST UR8, R3 ;  /* 0x00000000030822ca */ /* 0x000fe400008e0000 */
[----:B------:R-:W-:-:S11]  /*2180*/  @P2 LOP3.LUT R9, R5, 0xffff, RZ, 0xc0, !PT ;  /* 0x0000ffff05092812 */ /* 0x000fd600078ec0ff */
[----:B------:R-:W-:Y:S01]  /*2190*/  @UP0 UMOV UR36, UR8 ;  /* 0x0000000800240c82 */ /* 0x000fe20008000000 */
[----:B-1----:R-:W-:Y:S05]  /*21a0*/  @!P0 BRA `(.L_x_40) ;  /* 0x0000000000b88947 */ /* 0x002fea0003800000 */
[----:B------:R-:W3:Y:S01]  /*21b0*/  LDC.64 R4, c[0x0][0xb18] ;  /* 0x0002c600ff047b82 */ /* 0x000ee20000000a00 */
[----:B------:R-:W-:-:S07]  /*21c0*/  ISETP.NE.AND P3, PT, R36, 0x1, PT ;  /* 0x000000012400780c */ /* 0x000fce0003f65270 */
[----:B------:R-:W1:Y:S08]  /*21d0*/  LDC.64 R6, c[0x0][0xb10] ;  /* 0x0002c400ff067b82 */ /* 0x000e700000000a00 */
[----:B------:R-:W2:Y:S08]  /*21e0*/  LDC R18, c[0x0][0xb20] ;  /* 0x0002c800ff127b82 */ /* 0x000eb00000000800 */
[----:B------:R-:W4:Y:S01]  /*21f0*/  LDC R19, c[0x0][0xb0c] ;  /* 0x0002c300ff137b82 */ /* 0x000f220000000800 */
[----:B---3--:R-:W-:Y:S01]  /*2200*/  IMAD.HI.U32 R21, R0, R5, RZ ;  /* 0x0000000500157227 */ /* 0x008fe200078e00ff */
[----:B------:R-:W-:-:S03]  /*2210*/  ISETP.NE.AND P0, PT, R4, 0x1, PT ;  /* 0x000000010400780c */ /* 0x000fc60003f05270 */
[----:B------:R-:W-:-:S03]  /*2220*/  IMAD.HI.U32 R5, R9, R5, RZ ;  /* 0x0000000509057227 */ /* 0x000fc600078e00ff */
[----:B------:R-:W3:Y:S01]  /*2230*/  LDC.64 R2, c[0x0][0xb28] ;  /* 0x0002ca00ff027b82 */ /* 0x000ee20000000a00 */
[----:B-1----:R-:W-:-:S04]  /*2240*/  IMAD.HI.U32 R22, R8, R6, RZ ;  /* 0x0000000608167227 */ /* 0x002fc800078e00ff */
[----:B------:R-:W-:Y:S01]  /*2250*/  IMAD.HI.U32 R23, R10, R6, RZ ;  /* 0x000000060a177227 */ /* 0x000fe200078e00ff */
[----:B------:R-:W-:Y:S02]  /*2260*/  SHF.R.U32.HI R22, RZ, R7, R22 ;  /* 0x00000007ff167219 */ /* 0x000fe40000011616 */
[-C--:B--2---:R-:W-:Y:S02]  /*2270*/  SHF.R.U32.HI R21, RZ, R18.reuse, R21 ;  /* 0x00000012ff157219 */ /* 0x084fe40000011615 */
[----:B------:R-:W-:Y:S02]  /*2280*/  SHF.R.U32.HI R5, RZ, R18, R5 ;  /* 0x00000012ff057219 */ /* 0x000fe40000011605 */
[----:B------:R-:W-:Y:S02]  /*2290*/  SEL R21, R0, R21, !P0 ;  /* 0x0000001500157207 */ /* 0x000fe40004000000 */
[----:B------:R-:W-:Y:S02]  /*22a0*/  SHF.R.U32.HI R23, RZ, R7, R23 ;  /* 0x00000007ff177219 */ /* 0x000fe40000011617 */
[----:B----4-:R-:W-:-:S02]  /*22b0*/  ISETP.NE.AND P1, PT, R19, 0x1, PT ;  /* 0x000000011300780c */ /* 0x010fc40003f25270 */
[----:B------:R-:W-:Y:S02]  /*22c0*/  SEL R5, R9, R5, !P0 ;  /* 0x0000000509057207 */ /* 0x000fe40004000000 */
[----:B------:R-:W-:Y:S02]  /*22d0*/  SEL R22, R8, R22, !P1 ;  /* 0x0000001608167207 */ /* 0x000fe40004800000 */
[----:B------:R-:W-:Y:S01]  /*22e0*/  SEL R23, R10, R23, !P1 ;  /* 0x000000170a177207 */ /* 0x000fe20004800000 */
[----:B---3--:R-:W-:-:S04]  /*22f0*/  IMAD.HI.U32 R20, R21, R2, RZ ;  /* 0x0000000215147227 */ /* 0x008fc800078e00ff */
        /* <DEDUP_REMOVED lines=10> */
[----:B------:R-:W-:-:S04]  /*23a0*/  @!P0 IMAD.HI.U32 R7, R23, R2, RZ ;  /* 0x0000000217078227 */ /* 0x000fc800078e00ff */
[----:B------:R-:W-:Y:S01]  /*23b0*/  IMAD.MOV R2, RZ, RZ, -R6 ;  /* 0x000000ffff027224 */ /* 0x000fe200078e0a06 */
[----:B------:R-:W-:Y:S02]  /*23c0*/  @!P0 SHF.R.U32.HI R3, RZ, R3, R7 ;  /* 0x00000003ff038219 */ /* 0x000fe40000011607 */
[----:B------:R-:W-:Y:S01]  /*23d0*/  IADD3 R7, PT, PT, -R5, RZ, RZ ;  /* 0x000000ff05077210 */ /* 0x000fe20007ffe1ff */
[----:B------:R-:W-:Y:S01]  /*23e0*/  IMAD R2, R36, R2, R5 ;  /* 0x0000000224027224 */ /* 0x000fe200078e0205 */
        /* <DEDUP_REMOVED lines=10> */
.L_x_40:
[----:B------:R-:W1:Y:S02]  /*2490*/  LDCU UR8, c[0x0][0xb30] ;  /* 0x00016600ff0877ac */ /* 0x000e640008000800 */
[----:B-1----:R-:W-:-:S09]  /*24a0*/  UISETP.NE.AND UP0, UPT, UR8, 0x1, UPT ;  /* 0x000000010800788c */ /* 0x002fd2000bf05270 */
[----:B------:R-:W-:Y:S05]  /*24b0*/  BRA.U UP0, `(.L_x_41) ;  /* 0x0000000100407547 */ /* 0x000fea000b800000 */
[----:B------:R-:W1:Y:S08]  /*24c0*/  LDC.64 R4, c[0x0][0xb10] ;  /* 0x0002c400ff047b82 */ /* 0x000e700000000a00 */
[----:B------:R-:W2:Y:S08]  /*24d0*/  LDC.64 R2, c[0x0][0xb18] ;  /* 0x0002c600ff027b82 */ /* 0x000eb00000000a00 */
[----:B------:R-:W4:Y:S08]  /*24e0*/  LDC R6, c[0x0][0xb20] ;  /* 0x0002c800ff067b82 */ /* 0x000f300000000800 */
[----:B------:R-:W3:Y:S01]  /*24f0*/  LDC R7, c[0x0][0xb0c] ;  /* 0x0002c300ff077b82 */ /* 0x000ee20000000800 */
[----:B-1----:R-:W-:-:S05]  /*2500*/  IMAD.HI.U32 R4, R10, R4, RZ ;  /* 0x000000040a047227 */ /* 0x002fca00078e00ff */
[----:B------:R-:W-:Y:S01]  /*2510*/  SHF.R.U32.HI R4, RZ, R5, R4 ;  /* 0x00000005ff047219 */ /* 0x000fe20000011604 */
[----:B--2---:R-:W-:Y:S01]  /*2520*/  IMAD.HI.U32 R3, R9, R3, RZ ;  /* 0x0000000309037227 */ /* 0x004fe200078e00ff */
[----:B------:R-:W-:-:S04]  /*2530*/  ISETP.NE.AND P0, PT, R2, 0x1, PT ;  /* 0x000000010200780c */ /* 0x000fc80003f05270 */
[----:B----4-:R-:W-:-:S04]  /*2540*/  SHF.R.U32.HI R3, RZ, R6, R3 ;  /* 0x00000006ff037219 */ /* 0x010fc80000011603 */
[----:B------:R-:W-:Y:S02]  /*2550*/  SEL R3, R9, R3, !P0 ;  /* 0x0000000309037207 */ /* 0x000fe40004000000 */
[----:B---3--:R-:W-:-:S04]  /*2560*/  ISETP.NE.AND P1, PT, R7, 0x1, PT ;  /* 0x000000010700780c */ /* 0x008fc80003f25270 */
[----:B------:R-:W-:-:S05]  /*2570*/  SEL R4, R10, R4, !P1 ;  /* 0x000000040a047207 */ /* 0x000fca0004800000 */
[----:B------:R-:W-:Y:S02]  /*2580*/  IMAD.IADD R5, R3, 0x1, -R4 ;  /* 0x0000000103057824 */ /* 0x000fe400078e0a04 */
[----:B------:R-:W-:Y:S02]  /*2590*/  IMAD.IADD R3, R4, 0x1, -R3 ;  /* 0x0000000104037824 */ /* 0x000fe400078e0a03 */
[----:B------:R-:W-:Y:S02]  /*25a0*/  IMAD R10, R5, R7, R10 ;  /* 0x00000007050a7224 */ /* 0x000fe400078e020a */
[----:B------:R-:W-:-:S07]  /*25b0*/  IMAD R9, R3, R2, R9 ;  /* 0x0000000203097224 */ /* 0x000fce00078e0209 */
.L_x_41:
[----:B------:R-:W-:Y:S01]  /*25c0*/  VIADD R14, R14, 0x1 ;  /* 0x000000010e0e7836 */ /* 0x000fe20000000000 */
[----:B------:R-:W-:Y:S01]  /*25d0*/  UPLOP3.LUT UP5, UPT, UPT, UPT, UPT, 0x80, 0x8 ;  /* 0x000000000008789c */ /* 0x000fe20003faf070 */
[----:B------:R-:W-:Y:S02]  /*25e0*/  IMAD.IADD R23, R10, 0x1, R100 ;  /* 0x000000010a177824 */ /* 0x000fe400078e0264 */
[----:B------:R-:W-:Y:S01]  /*25f0*/  IMAD.IADD R22, R9, 0x1, R83 ;  /* 0x0000000109167824 */ /* 0x000fe200078e0253 */
[----:B------:R-:W-:-:S04]  /*2600*/  ISETP.NE.AND P0, PT, R14, 0x2, PT ;  /* 0x000000020e00780c */ /* 0x000fc80003f05270 */
[----:B------:R-:W-:Y:S02]  /*2610*/  SEL R2, RZ, 0x1, P0 ;  /* 0x00000001ff027807 */ /* 0x000fe40000000000 */
[----:B------:R-:W-:Y:S02]  /*2620*/  SEL R14, R14, RZ, P0 ;  /* 0x000000ff0e0e7207 */ /* 0x000fe40000000000 */
[----:B------:R-:W-:Y:S01]  /*2630*/  LOP3.LUT R13, R13, R2, RZ, 0x3c, !PT ;  /* 0x000000020d0d7212 */ /* 0x000fe200078e3cff */
[----:B------:R-:W-:Y:S06]  /*2640*/  @P2 BRA `(.L_x_42) ;  /* 0xfffffff000542947 */ /* 0x000fec000383ffff */
[----:B------:R-:W-:Y:S01]  /*2650*/  UIADD3 UR6, UPT, UPT, UR6, 0x40, URZ ;  /* 0x0000004006067890 */ /* 0x000fe2000fffe0ff */
[----:B------:R-:W-:-:S03]  /*2660*/  SHF.L.U32 R2, R15, 0x1f, RZ ;  /* 0x0000001f0f027819 */ /* 0x000fc600000006ff */
[----:B------:R-:W-:-:S09]  /*2670*/  ULEA UR4, UR23, UR6, 0x3 ;  /* 0x0000000617047291 */ /* 0x000fd2000f8e18ff */
[----:B------:R-:W1:Y:S02]  /*2680*/  SYNCS.PHASECHK.TRANS64.TRYWAIT P0, [UR4], R2 ;  /* 0x00000002ff0075a7 */ /* 0x000e640008001104 */
[----:B-1----:R-:W-:Y:S05]  /*2690*/  @!P0 BRA `(.L_x_43) ;  /* 0x0000008000a48947 */ /* 0x002fea0003800000 */
.L_x_239:
[----:B------:R-:W-:-:S04]  /*26a0*/  UIADD3 UR5, UPT, UPT, UR23, 0x1, URZ ;  /* 0x0000000117057890 */ /* 0x000fc8000fffe0ff */
[----:B------:R-:W-:-:S04]  /*26b0*/  UISETP.NE.AND UP0, UPT, UR5, 0x8, UPT ;  /* 0x000000080500788c */ /* 0x000fc8000bf05270 */
[----:B------:R-:W-:Y:S02]  /*26c0*/  USEL UR7, URZ, 0x1, UP0 ;  /* 0x00000001ff077887 */ /* 0x000fe40008000000 */
[----:B------:R-:W-:-:S04]  /*26d0*/  USEL UR5, UR5, URZ, UP0 ;  /* 0x000000ff05057287 */ /* 0x000fc80008000000 */
[----:B------:R-:W-:Y:S01]  /*26e0*/  ULEA UR4, UR5, UR6, 0x3 ;  /* 0x0000000605047291 */ /* 0x000fe2000f8e18ff */
[----:B-1----:R-:W-:-:S04]  /*26f0*/  LOP3.LUT R2, R15, UR7, RZ, 0x3c, !PT ;  /* 0x000000070f027c12 */ /* 0x002fc8000f8e3cff */
[----:B------:R-:W-:-:S04]  /*2700*/  SHF.L.U32 R3, R2, 0x1f, RZ ;  /* 0x0000001f02037819 */ /* 0x000fc800000006ff */
[----:B------:R-:W1:Y:S02]  /*2710*/  SYNCS.PHASECHK.TRANS64.TRYWAIT P0, [UR4], R3 ;  /* 0x00000003ff0075a7 */ /* 0x000e640008001104 */
[----:B-1----:R-:W-:Y:S05]  /*2720*/  @!P0 BRA `(.L_x_44) ;  /* 0x0000008000988947 */ /* 0x002fea0003800000 */
.L_x_241:
[----:B------:R-:W-:-:S04]  /*2730*/  UIADD3 UR5, UPT, UPT, UR5, 0x1, URZ ;  /* 0x0000000105057890 */ /* 0x000fc8000fffe0ff */
[----:B------:R-:W-:-:S04]  /*2740*/  UISETP.NE.AND UP0, UPT, UR5, 0x8, UPT ;  /* 0x000000080500788c */ /* 0x000fc8000bf05270 */
[----:B------:R-:W-:Y:S02]  /*2750*/  USEL UR7, URZ, 0x1, UP0 ;  /* 0x00000001ff077887 */ /* 0x000fe40008000000 */
[----:B------:R-:W-:-:S04]  /*2760*/  USEL UR5, UR5, URZ, UP0 ;  /* 0x000000ff05057287 */ /* 0x000fc80008000000 */
[----:B------:R-:W-:Y:S01]  /*2770*/  ULEA UR4, UR5, UR6, 0x3 ;  /* 0x0000000605047291 */ /* 0x000fe2000f8e18ff */
[----:B------:R-:W-:-:S04]  /*2780*/  LOP3.LUT R2, R2, UR7, RZ, 0x3c, !PT ;  /* 0x0000000702027c12 */ /* 0x000fc8000f8e3cff */
[----:B-1----:R-:W-:-:S04]  /*2790*/  SHF.L.U32 R3, R2, 0x1f, RZ ;  /* 0x0000001f02037819 */ /* 0x002fc800000006ff */
[----:B------:R-:W1:Y:S02]  /*27a0*/  SYNCS.PHASECHK.TRANS64.TRYWAIT P0, [UR4], R3 ;  /* 0x00000003ff0075a7 */ /* 0x000e640008001104 */
[----:B-1----:R-:W-:Y:S05]  /*27b0*/  @!P0 BRA `(.L_x_45) ;  /* 0x00000080008c8947 */ /* 0x002fea0003800000 */
.L_x_243:
        /* <DEDUP_REMOVED lines=9> */
.L_x_245:
        /* <DEDUP_REMOVED lines=9> */
.L_x_247:
        /* <DEDUP_REMOVED lines=9> */
.L_x_249:
        /* <DEDUP_REMOVED lines=9> */
.L_x_251:
[----:B------:R-:W-:-:S04]  /*2a00*/  UIADD3 UR5, UPT, UPT, UR5, 0x1, URZ ;  /* 0x0000000105057890 */ /* 0x000fc8000fffe0ff */
[----:B------:R-:W-:-:S04]  /*2a10*/  UISETP.NE.AND UP0, UPT, UR5, 0x8, UPT ;  /* 0x000000080500788c */ /* 0x000fc8000bf05270 */
[----:B------:R-:W-:Y:S02]  /*2a20*/  USEL UR4, URZ, 0x1, UP0 ;  /* 0x00000001ff047887 */ /* 0x000fe40008000000 */
[----:B------:R-:W-:-:S04]  /*2a30*/  USEL UR5, UR5, URZ, UP0 ;  /* 0x000000ff05057287 */ /* 0x000fc80008000000 */
[----:B------:R-:W-:Y:S01]  /*2a40*/  ULEA UR5, UR5, UR6, 0x3 ;  /* 0x0000000605057291 */ /* 0x000fe2000f8e18ff */
[----:B------:R-:W-:-:S04]  /*2a50*/  LOP3.LUT R2, R2, UR4, RZ, 0x3c, !PT ;  /* 0x0000000402027c12 */ /* 0x000fc8000f8e3cff */
[----:B------:R-:W-:Y:S01]  /*2a60*/  SHF.L.U32 R2, R2, 0x1f, RZ ;  /* 0x0000001f02027819 */ /* 0x000fe200000006ff */
[----:B-1-3--:R-:W-:-:S07]  /*2a70*/  IMAD.U32 R0, RZ, RZ, UR5 ;  /* 0x00000005ff007e24 */ /* 0x00afce000f8e00ff */
.L_x_50:
[----:B-1----:R1:W2:Y:S02]  /*2a80*/  SYNCS.PHASECHK.TRANS64.TRYWAIT P0, [R0+URZ], R2 ;  /* 0x00000002000075a7 */ /* 0x0022a400080011ff */
[----:B--2---:R-:W-:Y:S05]  /*2a90*/  @!P0 NANOSLEEP.SYNCS 0x989680 ;  /* 0x009896800000895d */ /* 0x004fea0003900000 */
[----:B------:R-:W2:Y:S02]  /*2aa0*/  @!P0 SYNCS.PHASECHK.TRANS64 P0, [R0+URZ], R2 ;  /* 0x00000002000085a7 */ /* 0x000ea400080010ff */
[----:B--2---:R-:W-:Y:S05]  /*2ab0*/  @P0 EXIT ;  /* 0x000000000000094d */ /* 0x004fea0003800000 */
[----:B------:R-:W-:Y:S05]  /*2ac0*/  BRA `(.L_x_50) ;  /* 0xfffffffc00ec7947 */ /* 0x000fea000383ffff */
.L_x_22:
[----:B------:R-:W-:-:S04]  /*2ad0*/  UISETP.NE.AND UP1, UPT, UR37, URZ, UPT ;  /* 0x000000ff2500728c */ /* 0x000fc8000bf25270 */
[----:B------:R-:W-:-:S09]  /*2ae0*/  UISETP.NE.OR UP1, UPT, UR10, 0x1, UP1 ;  /* 0x000000010a00788c */ /* 0x000fd20008f25670 */
[----:B------:R-:W-:Y:S05]  /*2af0*/  BRA.U UP1, `(.L_x_51) ;  /* 0x00000005014c7547 */ /* 0x000fea000b800000 */
[----:B------:R-:W-:Y:S01]  /*2b00*/  HFMA2 R11, -RZ, RZ, 0, 0 ;  /* 0x00000000ff0b7431 */ /* 0x000fe200000001ff */
[----:B------:R-:W-:Y:S01]  /*2b10*/  ISETP.GE.U32.AND P2, PT, R10, 0x2, PT ;  /* 0x000000020a00780c */ /* 0x000fe20003f46070 */
[----:B------:R-:W-:Y:S01]  /*2b20*/  IMAD.MOV.U32 R12, RZ, RZ, 0x1 ;  /* 0x00000001ff0c7424 */ /* 0x000fe200078e00ff */
[----:B------:R-:W-:Y:S01]  /*2b30*/  CS2R R8, SRZ ;  /* 0x0000000000087805 */ /* 0x000fe2000001ff00 */
[----:B------:R-:W-:Y:S01]  /*2b40*/  IMAD.MOV.U32 R3, RZ, RZ, RZ ;  /* 0x000000ffff037224 */ /* 0x000fe200078e00ff */
[----:B------:R-:W-:Y:S01]  /*2b50*/  UMOV UR4, 0x400 ;  /* 0x0000040000047882 */ /* 0x000fe20000000000 */
[----:B------:R-:W-:Y:S01]  /*2b60*/  UMOV UR6, URZ ;  /* 0x000000ff00067c82 */ /* 0x000fe20008000000 */
[----:B------:R-:W-:-:S12]  /*2b70*/  ULEA UR37, UR37, UR4, 0x18 ;  /* 0x0000000425257291 */ /* 0x000fd8000f8ec0ff */
.L_x_55:
[----:B------:R-:W-:Y:S02]  /*2b80*/  LEA R0, R3, UR37, 0x3 ;  /* 0x0000002503007c11 */ /* 0x000fe4000f8e18ff */
[----:B------:R-:W-:-:S03]  /*2b90*/  SHF.L.U32 R4, R8, 0x1f, RZ ;  /* 0x0000001f08047819 */ /* 0x000fc600000006ff */
[----:B------:R-:W-:Y:S01]  /*2ba0*/  VIADD R5, R0, 0x140 ;  /* 0x0000014000057836 */ /* 0x000fe20000000000 */
[----:B------:R-:W1:Y:S02]  /*2bb0*/  SYNCS.PHASECHK.TRANS64.TRYWAIT P0, [R0+URZ+0x130], R4 ;  /* 0x00013004000075a7 */ /* 0x000e6400080011ff */
[----:B-1----:R-:W-:Y:S05]  /*2bc0*/  @!P0 BRA `(.L_x_52) ;  /* 0x0000008000008947 */ /* 0x002fea0003800000 */
.L_x_252:
[----:B------:R-:W-:Y:S01]  /*2bd0*/  ULEA UR5, UR6, UR37, 0x3 ;  /* 0x0000002506057291 */ /* 0x000fe2000f8e18ff */
[----:B-1----:R-:W-:Y:S01]  /*2be0*/  PRMT R0, RZ, 0x654, R5 ;  /* 0x00000654ff007816 */ /* 0x002fe20000000005 */
[----:B------:R-:W-:Y:S01]  /*2bf0*/  @!P2 IMAD.MOV.U32 R4, RZ, RZ, 0x10 ;  /* 0x00000010ff04a424 */ /* 0x000fe200078e00ff */
[----:B------:R-:W-:Y:S01]  /*2c00*/  SHF.L.U32 R5, R12, 0x1f, RZ ;  /* 0x0000001f0c057819 */ /* 0x000fe200000006ff */
[----:B------:R-:W-:Y:S01]  /*2c10*/  UIADD3 UR4, UPT, UPT, UR5, 0xd0, URZ ;  /* 0x000000d005047890 */ /* 0x000fe2000fffe0ff */
[----:B------:R1:W-:Y:S05]  /*2c20*/  SYNCS.ARRIVE.TRANS64.RED.A1T0 RZ, [R0+URZ], RZ ;  /* 0x000000ff00ff79a7 */ /* 0x0003ea00081004ff */
[----:B------:R-:W-:Y:S01]  /*2c30*/  IMAD.U32 R6, RZ, RZ, UR4 ;  /* 0x00000004ff067e24 */ /* 0x000fe2000f8e00ff */
[----:B------:R-:W2:Y:S04]  /*2c40*/  SYNCS.PHASECHK.TRANS64.TRYWAIT P0, [UR5+0xe0], R5 ;  /* 0x0000e005ff0075a7 */ /* 0x000ea80008001105 */
[----:B------:R-:W-:Y:S01]  /*2c50*/  PRMT R6, R10, 0x654, R6 ;  /* 0x000006540a067816 */ /* 0x000fe20000000006 */
[----:B-12---:R-:W-:Y:S06]  /*2c60*/  @!P0 BRA `(.L_x_53) ;  /* 0x0000007c00ec8947 */ /* 0x006fec0003800000 */
.L_x_254:
[----:B------:R-:W-:Y:S01]  /*2c70*/  ULEA UR4, UR6, UR37, 0x4 ;  /* 0x0000002506047291 */ /* 0x000fe2000f8e20ff */
[----:B------:R-:W-:Y:S01]  /*2c80*/  SEL R2, R6, R2, !P2 ;  /* 0x0000000206027207 */ /* 0x000fe20005000000 */
[----:B------:R-:W-:Y:S01]  /*2c90*/  UIADD3 UR5, UPT, UPT, UR5, 0xd0, URZ ;  /* 0x000000d005057890 */ /* 0x000fe2000fffe0ff */
[----:B-1----:R-:W-:Y:S01]  /*2ca0*/  LEA R0, R11, UR37, 0x3 ;  /* 0x000000250b007c11 */ /* 0x002fe2000f8e18ff */
[----:B------:R-:W-:Y:S01]  /*2cb0*/  UIADD3 UR4, UPT, UPT, UR4, 0x160, URZ ;  /* 0x0000016004047890 */ /* 0x000fe2000fffe0ff */
[----:B------:R1:W-:Y:S01]  /*2cc0*/  @!P2 SYNCS.ARRIVE.TRANS64.RED RZ, [R2+URZ], R4 ;  /* 0x0000000402ffa9a7 */ /* 0x0003e200080004ff */
[----:B------:R-:W-:Y:S01]  /*2cd0*/  UIADD3 UR6, UPT, UPT, UR6, 0x1, URZ ;  /* 0x0000000106067890 */ /* 0x000fe2000fffe0ff */
[----:B------:R-:W-:-:S03]  /*2ce0*/  VIADD R3, R3, 0x1 ;  /* 0x0000000103037836 */ /* 0x000fc60000000000 */
[----:B------:R-:W-:Y:S02]  /*2cf0*/  UISETP.NE.AND UP0, UPT, UR6, 0x2, UPT ;  /* 0x000000020600788c */ /* 0x000fe4000bf05270 */
[----:B------:R-:W-:Y:S01]  /*2d00*/  ISETP.NE.AND P0, PT, R3, 0x2, PT ;  /* 0x000000020300780c */ /* 0x000fe20003f05270 */
[----:B------:R-:W-:Y:S06]  /*2d10*/  UGETNEXTWORKID.BROADCAST [UR4], [UR5] ;  /* 0x00000000040073ca */ /* 0x000fec0008000100 */
[----:B------:R-:W-:Y:S02]  /*2d20*/  USEL UR4, URZ, 0x1, UP0 ;  /* 0x00000001ff047887 */ /* 0x000fe40008000000 */
[----:B------:R-:W-:-:S04]  /*2d30*/  USEL UR6, UR6, URZ, UP0 ;  /* 0x000000ff06067287 */ /* 0x000fc80008000000 */
[----:B------:R-:W-:Y:S02]  /*2d40*/  LOP3.LUT R12, R12, UR4, RZ, 0x3c, !PT ;  /* 0x000000040c0c7c12 */ /* 0x000fe4000f8e3cff */
[----:B-1----:R-:W-:-:S04]  /*2d50*/  SHF.L.U32 R4, R9, 0x1f, RZ ;  /* 0x0000001f09047819 */ /* 0x002fc800000006ff */
[----:B------:R-:W1:Y:S02]  /*2d60*/  SYNCS.PHASECHK.TRANS64.TRYWAIT P1, [R0+URZ+0xd0], R4 ;  /* 0x0000d004000075a7 */ /* 0x000e6400080211ff */
[----:B-1----:R-:W-:Y:S05]  /*2d70*/  @!P1 BRA `(.L_x_54) ;  /* 0x0000007c00c09947 */ /* 0x002fea0003800000 */
.L_x_255:
[----:B-1----:R-:W-:Y:S01]  /*2d80*/  LEA R4, R11, UR37, 0x4 ;  /* 0x000000250b047c11 */ /* 0x002fe2000f8e20ff */
[----:B------:R-:W-:Y:S01]  /*2d90*/  VIADD R0, R0, 0xe0 ;  /* 0x000000e000007836 */ /* 0x000fe20000000000 */
[----:B------:R-:W-:Y:S01]  /*2da0*/  SEL R3, R3, RZ, P0 ;  /* 0x000000ff03037207 */ /* 0x000fe20000000000 */
[----:B------:R-:W-:-:S03]  /*2db0*/  VIADD R11, R11, 0x1 ;  /* 0x000000010b0b7836 */ /* 0x000fc60000000000 */
[----:B------:R-:W1:Y:S01]  /*2dc0*/  LDS.128 R4, [R4+0x160] ;  /* 0x0001600004047984 */ /* 0x000e620000000c00 */
[----:B------:R-:W-:Y:S02]  /*2dd0*/  PRMT R0, RZ, 0x654, R0 ;  /* 0x00000654ff007816 */ /* 0x000fe40000000000 */
[C---:B------:R-:W-:Y:S01]  /*2de0*/  ISETP.NE.AND P1, PT, R11.reuse, 0x2, PT ;  /* 0x000000020b00780c */ /* 0x040fe20003f25270 */
[----:B------:R-:W-:Y:S01]  /*2df0*/  @!PT LDS RZ, [RZ] ;  /* 0x00000000fffff984 */ /* 0x000fe20000000800 */
[----:B------:R-:W-:Y:S01]  /*2e00*/  @!PT LDS RZ, [RZ] ;  /* 0x00000000fffff984 */ /* 0x000fe20000000800 */
[----:B------:R-:W-:Y:S01]  /*2e10*/  @!PT LDS RZ, [RZ] ;  /* 0x00000000fffff984 */ /* 0x000fe20000000800 */
[----:B------:R-:W-:Y:S01]  /*2e20*/  @!PT LDS RZ, [RZ] ;  /* 0x00000000fffff984 */ /* 0x000fe20000000800 */
[----:B------:R2:W-:Y:S06]  /*2e30*/  MEMBAR.ALL.CTA ;  /* 0x0000000000007992 */ /* 0x0005ec0000008000 */
[----:B--2---:R-:W2:Y:S01]  /*2e40*/  FENCE.VIEW.ASYNC.S ;  /* 0x00000000000073c6 */ /* 0x004ea20000000000 */
[----:B------:R-:W-:Y:S01]  /*2e50*/  SEL R11, R11, RZ, P1 ;  /* 0x000000ff0b0b7207 */ /* 0x000fe20000800000 */
[----:B--2---:R2:W-:Y:S01]  /*2e60*/  SYNCS.ARRIVE.TRANS64.RED.A1T0 RZ, [R0+URZ], RZ ;  /* 0x000000ff00ff79a7 */ /* 0x0045e200081004ff */
[----:B-1----:R-:W-:-:S02]  /*2e70*/  LOP3.LUT P3, RZ, R6, 0x1, RZ, 0xc0, !PT ;  /* 0x0000000106ff7812 */ /* 0x002fc4000786c0ff */
[----:B------:R-:W-:-:S04]  /*2e80*/  SEL R4, RZ, 0x1, P1 ;  /* 0x00000001ff047807 */ /* 0x000fc80000800000 */
[----:B------:R-:W-:Y:S02]  /*2e90*/  LOP3.LUT R9, R9, R4, RZ, 0x3c, !PT ;  /* 0x0000000409097212 */ /* 0x000fe400078e3cff */
[----:B--2---:R-:W-:-:S04]  /*2ea0*/  SEL R0, RZ, 0x1, P0 ;  /* 0x00000001ff007807 */ /* 0x004fc80000000000 */
[----:B------:R-:W-:Y:S01]  /*2eb0*/  LOP3.LUT R8, R8, R0, RZ, 0x3c, !PT ;  /* 0x0000000008087212 */ /* 0x000fe200078e3cff */
[----:B------:R-:W-:Y:S06]  /*2ec0*/  @P3 BRA `(.L_x_55) ;  /* 0xfffffffc002c3947 */ /* 0x000fec000383ffff */
[----:B------:R-:W-:Y:S01]  /*2ed0*/  ULEA UR5, UR6, UR37, 0x3 ;  /* 0x0000002506057291 */ /* 0x000fe2000f8e18ff */
[----:B------:R-:W-:-:S08]  /*2ee0*/  SHF.L.U32 R2, R12, 0x1f, RZ ;  /* 0x0000001f0c027819 */ /* 0x000fd000000006ff */
[----:B------:R-:W1:Y:S02]  /*2ef0*/  SYNCS.PHASECHK.TRANS64 P0, [UR5+0xe0], R2 ;  /* 0x0000e002ff0075a7 */ /* 0x000e640008001005 */
[----:B-1----:R-:W-:Y:S05]  /*2f00*/  @P0 BRA `(.L_x_56) ;  /* 0x0000000000080947 */ /* 0x002fea0003800000 */
[----:B------:R-:W1:Y:S02]  /*2f10*/  SYNCS.PHASECHK.TRANS64.TRYWAIT P0, [UR5+0xe0], R2 ;  /* 0x0000e002ff0075a7 */ /* 0x000e640008001105 */
[----:B-1----:R-:W-:Y:S05]  /*2f20*/  @!P0 BRA `(.L_x_57) ;  /* 0x0000007c00688947 */ /* 0x002fea0003800000 */
.L_x_56:
[----:B------:R-:W-:-:S04]  /*2f30*/  UIADD3 UR4, UPT, UPT, UR6, 0x1, URZ ;  /* 0x0000000106047890 */ /* 0x000fc8000fffe0ff */
[----:B------:R-:W-:-:S04]  /*2f40*/  UISETP.NE.AND UP0, UPT, UR4, 0x2, UPT ;  /* 0x000000020400788c */ /* 0x000fc8000bf05270 */
[----:B------:R-:W-:Y:S02]  /*2f50*/  USEL UR7, URZ, 0x1, UP0 ;  /* 0x00000001ff077887 */ /* 0x000fe40008000000 */
[----:B------:R-:W-:-:S04]  /*2f60*/  USEL UR4, UR4, URZ, UP0 ;  /* 0x000000ff04047287 */ /* 0x000fc80008000000 */
[----:B------:R-:W-:Y:S01]  /*2f70*/  ULEA UR4, UR4, UR37, 0x3 ;  /* 0x0000002504047291 */ /* 0x000fe2000f8e18ff */
[----:B-1----:R-:W-:-:S04]  /*2f80*/  LOP3.LUT R2, R12, UR7, RZ, 0x3c, !PT ;  /* 0x000000070c027c12 */ /* 0x002fc8000f8e3cff */
[----:B------:R-:W-:-:S04]  /*2f90*/  SHF.L.U32 R0, R2, 0x1f, RZ ;  /* 0x0000001f02007819 */ /* 0x000fc800000006ff */
[----:B------:R-:W1:Y:S02]  /*2fa0*/  SYNCS.PHASECHK.TRANS64 P0, [UR4+0xe0], R0 ;  /* 0x0000e000ff0075a7 */ /* 0x000e640008001004 */
[----:B-1----:R-:W-:Y:S05]  /*2fb0*/  @P0 EXIT ;  /* 0x000000000000094d */ /* 0x002fea0003800000 */
[----:B------:R-:W-:Y:S02]  /*2fc0*/  SHF.L.U32 R2, R2, 0x1f, RZ ;  /* 0x0000001f02027819 */ /* 0x000fe400000006ff */
[----:B------:R-:W-:-:S07]  /*2fd0*/  MOV R0, UR4 ;  /* 0x0000000400007c02 */ /* 0x000fce0008000f00 */
.L_x_58:
[----:B-1----:R1:W2:Y:S02]  /*2fe0*/  SYNCS.PHASECHK.TRANS64.TRYWAIT P0, [R0+URZ+0xe0], R2 ;  /* 0x0000e002000075a7 */ /* 0x0022a400080011ff */
[----:B--2---:R-:W-:Y:S05]  /*2ff0*/  @!P0 NANOSLEEP.SYNCS 0x989680 ;  /* 0x009896800000895d */ /* 0x004fea0003900000 */
[----:B------:R-:W2:Y:S02]  /*3000*/  @!P0 SYNCS.PHASECHK.TRANS64 P0, [R0+URZ+0xe0], R2 ;  /* 0x0000e002000085a7 */ /* 0x000ea400080010ff */
[----:B--2---:R-:W-:Y:S05]  /*3010*/  @P0 EXIT ;  /* 0x000000000000094d */ /* 0x004fea0003800000 */
[----:B------:R-:W-:Y:S05]  /*3020*/  BRA `(.L_x_58) ;  /* 0xfffffffc00ec7947 */ /* 0x000fea000383ffff */
.L_x_51:
[----:B------:R-:W-:Y:S05]  /*3030*/  BRA.U UP4, `(.L_x_59) ;  /* 0x0000001104d87547 */ /* 0x000fea000b800000 */
[----:B------:R-:W-:Y:S01]  /*3040*/  UMOV UR6, 0x40 ;  /* 0x0000004000067882 */ /* 0x000fe20000000000 */
[----:B------:R-:W-:Y:S01]  /*3050*/  NOP ;  /* 0x0000000000007918 */ /* 0x000fe20000000000 */
[----:B------:R-:W-:Y:S01]  /*3060*/  ULEA UR6, UR37, UR6, 0x18 ;  /* 0x0000000625067291 */ /* 0x000fe2000f8ec0ff */
[----:B------:R-:W-:Y:S02]  /*3070*/  UMOV UR7, 0x400 ;  /* 0x0000040000077882 */ /* 0x000fe40000000000 */
[----:B------:R-:W-:-:S06]  /*3080*/  ULEA UR37, UR37, UR7, 0x18 ;  /* 0x0000000725257291 */ /* 0x000fcc000f8ec0ff */
[----:B------:R-:W1:Y:S02]  /*3090*/  LDS.U8 R2, [UR6+0x1c] ;  /* 0x00001c06ff027984 */ /* 0x000e640008000000 */
[----:B-1----:R-:W-:-:S13]  /*30a0*/  ISETP.NE.AND P0, PT, R2, RZ, PT ;  /* 0x000000ff0200720c */ /* 0x002fda0003f05270 */
[----:B------:R-:W-:Y:S05]  /*30b0*/  @P0 BRA `(.L_x_60) ;  /* 0x0000000400080947 */ /* 0x000fea0003800000 */
[----:B------:R-:W-:Y:S02]  /*30c0*/  UISETP.NE.U32.AND UP0, UPT, UR5, 0x1, UPT ;  /* 0x000000010500788c */ /* 0x000fe4000bf05070 */
[----:B------:R-:W-:-:S07]  /*30d0*/  UIADD3 UR8, UPT, UPT, UR6, 0x8, URZ ;  /* 0x0000000806087890 */ /* 0x000fce000fffe0ff */
[----:B------:R-:W-:Y:S05]  /*30e0*/  BRA.U !UP0, `(.L_x_61) ;  /* 0x00000001089c7547 */ /* 0x000fea000b800000 */
[----:B------:R-:W-:Y:S01]  /*30f0*/  ELECT P0, URZ, PT ;  /* 0x0000000000ff782f */ /* 0x000fe20003800000 */
[----:B------:R-:W-:-:S12]  /*3100*/  BSSY B0, `(.L_x_61) ;  /* 0x0000025000007945 */ /* 0x000fd80003800000 */
[----:B------:R-:W-:Y:S05]  /*3110*/  @!P0 BRA `(.L_x_62) ;  /* 0x00000000008c8947 */ /* 0x000fea0003800000 */
[----:B------:R-:W-:-:S05]  /*3120*/  UMOV UR7, 0x10 ;  /* 0x0000001000077882 */ /* 0x000fca0000000000 */
[----:B------:R-:W-:Y:S04]  /*3130*/  DEPBAR.LE SB1, 0x36 ;  /* 0x00009d800000791a */ /* 0x000fe80000000000 */
[----:B------:R-:W1:Y:S02]  /*3140*/  UTCATOMSWS.2CTA.FIND_AND_SET.ALIGN UP1, UR7, UR7 ;  /* 0x00000007000775e3 */ /* 0x000e640008220800 */
[----:B-1----:R-:W-:Y:S01]  /*3150*/  MOV R10, UR7 ;  /* 0x00000007000a7c02 */ /* 0x002fe20008000f00 */
[----:B------:R-:W-:Y:S06]  /*3160*/  BRA.U UP1, `(.L_x_63) ;  /* 0x0000000101187547 */ /* 0x000fec000b800000 */
.L_x_64:
[----:B------:R-:W-:Y:S05]  /*3170*/  NANOSLEEP 0x64 ;  /* 0x000000640000795d */ /* 0x000fea0003800000 */
[----:B------:R-:W-:-:S05]  /*3180*/  UMOV UR7, 0x10 ;  /* 0x0000001000077882 */ /* 0x000fca0000000000 */
[----:B------:R-:W-:Y:S04]  /*3190*/  DEPBAR.LE SB1, 0x36 ;  /* 0x00009d800000791a */ /* 0x000fe80000000000 */
[----:B------:R-:W1:Y:S02]  /*31a0*/  UTCATOMSWS.2CTA.FIND_AND_SET.ALIGN UP1, UR7, UR7 ;  /* 0x00000007000775e3 */ /* 0x000e640008220800 */
[----:B-1----:R-:W-:Y:S01]  /*31b0*/  MOV R10, UR7 ;  /* 0x00000007000a7c02 */ /* 0x002fe20008000f00 */
[----:B------:R-:W-:Y:S05]  /*31c0*/  BRA.U !UP1, `(.L_x_64) ;  /* 0xfffffffd09e87547 */ /* 0x000fea000b83ffff */
.L_x_63:
[----:B------:R-:W1:Y:S01]  /*31d0*/  LDS R5, [UR6+0x10] ;  /* 0x00001006ff057984 */ /* 0x000e620008000800 */
[----:B------:R-:W-:Y:S01]  /*31e0*/  IMAD.U32 R3, RZ, RZ, UR37 ;  /* 0x00000025ff037e24 */ /* 0x000fe2000f8e00ff */
[----:B------:R-:W-:-:S03]  /*31f0*/  MOV R2, UR4 ;  /* 0x0000000400027c02 */ /* 0x000fc60008000f00 */
[----:B------:R-:W-:Y:S01]  /*3200*/  VIADD R3, R3, 0x180 ;  /* 0x0000018003037836 */ /* 0x000fe20000000000 */
[----:B-1----:R-:W-:-:S04]  /*3210*/  SHF.L.U32 R5, R5, 0x1f, RZ ;  /* 0x0000001f05057819 */ /* 0x002fc800000006ff */
[----:B------:R-:W1:Y:S02]  /*3220*/  SYNCS.PHASECHK.TRANS64.TRYWAIT P0, [UR6+0x8], R5 ;  /* 0x00000805ff0075a7 */ /* 0x000e640008001106 */
[----:B-1----:R-:W-:Y:S05]  /*3230*/  @P0 BRA `(.L_x_65) ;  /* 0x0000000000080947 */ /* 0x002fea0003800000 */
[----:B------:R-:W1:Y:S02]  /*3240*/  SYNCS.PHASECHK.TRANS64.TRYWAIT P0, [UR6+0x8], R5 ;  /* 0x00000805ff0075a7 */ /* 0x000e640008001106 */
[----:B-1----:R-:W-:Y:S05]  /*3250*/  @!P0 BRA `(.L_x_66) ;  /* 0x0000007800b48947 */ /* 0x002fea0003800000 */
.L_x_65:
[----:B-1----:R-:W-:Y:S01]  /*3260*/  HFMA2 R4, -RZ, RZ, 0, 5.9604644775390625e-08 ;  /* 0x00000001ff047431 */ /* 0x002fe200000001ff */
[----:B------:R-:W-:Y:S01]  /*3270*/  UPRMT UR7, UR4, 0x654, UR8 ;  /* 0x0000065404077896 */ /* 0x000fe20008000008 */
[----:B------:R-:W-:Y:S01]  /*3280*/  IMAD.MOV.U32 R7, RZ, RZ, 0xffff ;  /* 0x0000ffffff077424 */ /* 0x000fe200078e00ff */
[----:B------:R-:W-:Y:S01]  /*3290*/  PRMT R2, R2, 0x654, R3 ;  /* 0x0000065402027816 */ /* 0x000fe20000000003 */
[----:B------:R-:W-:Y:S02]  /*32a0*/  IMAD.MOV.U32 R5, RZ, RZ, 0x4 ;  /* 0x00000004ff057424 */ /* 0x000fe400078e00ff */
[----:B------:R-:W-:Y:S01]  /*32b0*/  IMAD.SHL.U32 R9, R10, 0x20, RZ ;  /* 0x000000200a097824 */ /* 0x000fe200078e00ff */
[----:B------:R-:W-:Y:S02]  /*32c0*/  MOV R3, UR7 ;  /* 0x0000000700037c02 */ /* 0x000fe40008000f00 */
[-C--:B------:R-:W-:Y:S01]  /*32d0*/  SHF.L.U32 R7, R7, R10.reuse, RZ ;  /* 0x0000000a07077219 */ /* 0x080fe200000006ff */
[----:B------:R1:W-:Y:S01]  /*32e0*/  SYNCS.ARRIVE.TRANS64.RED RZ, [UR7], R5 ;  /* 0x00000005ffff79a7 */ /* 0x0003e20008000407 */
[----:B------:R-:W-:Y:S01]  /*32f0*/  SHF.L.U32 R6, R4, R10, RZ ;  /* 0x0000000a04067219 */ /* 0x000fe200000006ff */
[----:B------:R1:W-:Y:S04]  /*3300*/  STS [UR37+0x180], R9 ;  /* 0x00018009ff007988 */ /* 0x0003e80008000825 */
[----:B------:R1:W-:Y:S04]  /*3310*/  STAS [R2.64], R10 ;  /* 0x0000000a02007dbd */ /* 0x0003e8000c0008ff */
[----:B------:R1:W-:Y:S04]  /*3320*/  ATOMS.OR RZ, [UR6+0x14], R7 ;  /* 0x00001407ffff798c */ /* 0x0003e8000b000006 */
[----:B------:R1:W-:Y:S04]  /*3330*/  ATOMS.OR RZ, [UR6+0x18], R6 ;  /* 0x00001806ffff798c */ /* 0x0003e8000b000006 */
[----:B------:R1:W-:Y:S02]  /*3340*/  ATOMS.XOR RZ, [UR6+0x10], R4 ;  /* 0x00001004ffff798c */ /* 0x0003e4000b800006 */
.L_x_62:
[----:B------:R-:W-:Y:S05]  /*3350*/  BSYNC B0 ;  /* 0x0000000000007941 */ /* 0x000fea0003800000 */
.L_x_61:
[----:B------:R-:W-:Y:S05]  /*3360*/  BRA.U UP0, `(.L_x_67) ;  /* 0x00000001006c7547 */ /* 0x000fea000b800000 */
[----:B------:R-:W-:-:S03]  /*3370*/  UMOV UR7, 0xffffffff ;  /* 0xffffffff00077882 */ /* 0x000fc60000000000 */
[----:B------:R-:W-:Y:S05]  /*3380*/  BRA.DIV UR7, `(.L_x_68) ;  /* 0x0000007a07807947 */ /* 0x000fea000b800000 */
[----:B------:R-:W-:-:S13]  /*3390*/  ELECT P6, URZ, PT ;  /* 0x0000000000ff782f */ /* 0x000fda00038c0000 */
.L_x_259:
[----:B------:R-:W-:Y:S05]  /*33a0*/  @!P6 BRA `(.L_x_67) ;  /* 0x00000000005ce947 */ /* 0x000fea0003800000 */
[----:B-1----:R-:W1:Y:S02]  /*33b0*/  LDS R3, [UR6+0x10] ;  /* 0x00001006ff037984 */ /* 0x002e640008000800 */
[----:B-1----:R-:W-:-:S04]  /*33c0*/  SHF.L.U32 R3, R3, 0x1f, RZ ;  /* 0x0000001f03037819 */ /* 0x002fc800000006ff */
[----:B------:R-:W1:Y:S02]  /*33d0*/  SYNCS.PHASECHK.TRANS64.TRYWAIT P0, [UR6+0x8], R3 ;  /* 0x00000803ff0075a7 */ /* 0x000e640008001106 */
[----:B-1----:R-:W-:Y:S05]  /*33e0*/  @P0 BRA `(.L_x_69) ;  /* 0x0000000000080947 */ /* 0x002fea0003800000 */
[----:B------:R-:W1:Y:S02]  /*33f0*/  SYNCS.PHASECHK.TRANS64.TRYWAIT P0, [UR6+0x8], R3 ;  /* 0x00000803ff0075a7 */ /* 0x000e640008001106 */
[----:B-1----:R-:W-:Y:S05]  /*3400*/  @!P0 BRA `(.L_x_70) ;  /* 0x0000007800808947 */ /* 0x002fea0003800000 */
.L_x_69:
[----:B------:R-:W2:Y:S01]  /*3410*/  LDS R5, [UR37+0x180] ;  /* 0x00018025ff057984 */ /* 0x000ea20008000800 */
[----:B-1----:R-:W-:Y:S02]  /*3420*/  HFMA2 R2, -RZ, RZ, 0, 5.9604644775390625e-08 ;  /* 0x00000001ff027431 */ /* 0x002fe400000001ff */
[----:B------:R-:W-:Y:S01]  /*3430*/  IMAD.MOV.U32 R3, RZ, RZ, 0xffff ;  /* 0x0000ffffff037424 */ /* 0x000fe200078e00ff */
[----:B------:R-:W-:Y:S01]  /*3440*/  UPRMT UR7, UR4, 0x654, UR8 ;  /* 0x0000065404077896 */ /* 0x000fe20008000008 */
[----:B--2---:R-:W-:-:S03]  /*3450*/  IMAD.SHL.U32 R4, R5, 0x20, RZ ;  /* 0x0000002005047824 */ /* 0x004fc600078e00ff */
[-C--:B------:R-:W-:Y:S02]  /*3460*/  SHF.L.U32 R3, R3, R5.reuse, RZ ;  /* 0x0000000503037219 */ /* 0x080fe400000006ff */
[----:B------:R-:W-:Y:S01]  /*3470*/  SHF.L.U32 R5, R2, R5, RZ ;  /* 0x0000000502057219 */ /* 0x000fe200000006ff */
[----:B------:R2:W-:Y:S04]  /*3480*/  STS [UR37+0x180], R4 ;  /* 0x00018004ff007988 */ /* 0x0005e80008000825 */
[----:B------:R2:W-:Y:S04]  /*3490*/  ATOMS.OR RZ, [UR6+0x14], R3 ;  /* 0x00001403ffff798c */ /* 0x0005e8000b000006 */
[----:B------:R2:W-:Y:S01]  /*34a0*/  ATOMS.OR RZ, [UR6+0x18], R5 ;  /* 0x00001805ffff798c */ /* 0x0005e2000b000006 */
[----:B------:R-:W-:Y:S03]  /*34b0*/  SYNCS.ARRIVE.TRANS64.RED.A1T0 RZ, [UR7], RZ ;  /* 0x000000ffffff79a7 */ /* 0x000fe60008100407 */
[----:B------:R2:W-:Y:S01]  /*34c0*/  ATOMS.XOR RZ, [UR6+0x10], R2 ;  /* 0x00001002ffff798c */ /* 0x0005e2000b800006 */
[----:B------:R-:W-:Y:S05]  /*34d0*/  BRA `(.L_x_67) ;  /* 0x0000000000107947 */ /* 0x000fea0003800000 */
.L_x_60:
[----:B------:R-:W-:-:S05]  /*34e0*/  MOV R2, 0xffffffff ;  /* 0xffffffff00027802 */ /* 0x000fca0000000f00 */
[----:B------:R1:W-:Y:S02]  /*34f0*/  STS [UR37+0x180], R2 ;  /* 0x00018002ff007988 */ /* 0x0003e40008000825 */
[----:B-1----:R-:W-:Y:S02]  /*3500*/  MOV R2, 0x3520 ;  /* 0x0000352000027802 */ /* 0x002fe40000000f00 */
[----:B-----5:R-:W-:Y:S05]  /*3510*/  CALL.REL.NOINC `($__internal_1_$__cuda_sm10x_tcgen05_guardrail_trap_phase_invalid_during_alloc) ;  /* 0x0000008000147944 */ /* 0x020fea0003c00000 */
.L_x_67:
[----:B------:R-:W-:Y:S05]  /*3520*/  WARPSYNC.ALL ;  /* 0x0000000000007948 */ /* 0x000fea0003800000 */
[----:B------:R-:W3:Y:S01]  /*3530*/  S2UR UR7, SR_CgaCtaId ;  /* 0x00000000000779c3 */ /* 0x000ee20000008800 */
[----:B------:R-:W-:Y:S01]  /*3540*/  UMOV UR6, 0x400 ;  /* 0x0000040000067882 */ /* 0x000fe20000000000 */
[----:B------:R-:W-:-:S06]  /*3550*/  NOP ;  /* 0x0000000000007918 */ /* 0x000fcc0000000000 */
[----:B------:R-:W-:Y:S06]  /*3560*/  BAR.ARV 0x6, 0xa0 ;  /* 0x0182800000007b1d */ /* 0x000fec0000002000 */
[----:B------:R-:W4:Y:S01]  /*3570*/  LDCU UR8, c[0x0][0x38c] ;  /* 0x00007180ff0877ac */ /* 0x000f220008000800 */
[----:B------:R-:W-:Y:S01]  /*3580*/  LOP3.LUT R0, R0, 0xffff, RZ, 0xc0, !PT ;  /* 0x0000ffff00007812 */ /* 0x000fe200078ec0ff */
[----:B-1----:R-:W-:Y:S01]  /*3590*/  IMAD.MOV.U32 R9, RZ, RZ, 0x1 ;  /* 0x00000001ff097424 */ /* 0x002fe200078e00ff */
[----:B------:R-:W-:Y:S01]  /*35a0*/  LOP3.LUT R8, R8, 0xffff, RZ, 0xc0, !PT ;  /* 0x0000ffff08087812 */ /* 0x000fe200078ec0ff */
[----:B------:R-:W-:Y:S01]  /*35b0*/  UMOV UR19, URZ ;  /* 0x000000ff00137c82 */ /* 0x000fe20008000000 */
[----:B------:R-:W-:Y:S01]  /*35c0*/  R2UR UR11, R0 ;  /* 0x00000000000b72ca */ /* 0x000fe200000e0000 */
[----:B------:R-:W-:Y:S01]  /*35d0*/  UMOV UR18, URZ ;  /* 0x000000ff00127c82 */ /* 0x000fe20008000000 */
[----:B------:R-:W-:Y:S01]  /*35e0*/  R2UR UR12, R8 ;  /* 0x00000000080c72ca */ /* 0x000fe200000e0000 */
[----:B------:R-:W-:Y:S01]  /*35f0*/  IMAD.MOV.U32 R8, RZ, RZ, RZ ;  /* 0x000000ffff087224 */ /* 0x000fe200078e00ff */
[----:B------:R-:W-:Y:S01]  /*3600*/  UMOV UR17, URZ ;  /* 0x000000ff00117c82 */ /* 0x000fe20008000000 */
[----:B---3--:R-:W-:-:S02]  /*3610*/  ULEA UR7, UR7, UR6, 0x18 ;  /* 0x0000000607077291 */ /* 0x008fc4000f8ec0ff */
[----:B------:R-:W-:Y:S02]  /*3620*/  UISETP.NE.AND UP2, UPT, UR5, URZ, UPT ;  /* 0x000000ff0500728c */ /* 0x000fe4000bf45270 */
[----:B------:R-:W-:Y:S02]  /*3630*/  UIADD3 UR13, UPT, UPT, UR7, 0x8400, URZ ;  /* 0x00008400070d7890 */ /* 0x000fe4000fffe0ff */
[----:B------:R-:W-:Y:S02]  /*3640*/  UIADD3 UR14, UPT, UPT, UR7, 0x18400, URZ ;  /* 0x00018400070e7890 */ /* 0x000fe4000fffe0ff */
[----:B----4-:R-:W-:Y:S01]  /*3650*/  UIADD3 UR8, UPT, UPT, UR8, 0x3f, URZ ;  /* 0x0000003f08087890 */ /* 0x010fe2000fffe0ff */
[----:B--2---:R-:W1:Y:S01]  /*3660*/  LDS R2, [UR7+0x180] ;  /* 0x00018007ff027984 */ /* 0x004e620008000800 */
[----:B------:R-:W-:Y:S02]  /*3670*/  USHF.R.U32.HI UR13, URZ, 0x4, UR13 ;  /* 0x00000004ff0d7899 */ /* 0x000fe4000801160d */
[----:B------:R-:W-:-:S02]  /*3680*/  USHF.R.S32.HI UR6, URZ, 0x1f, UR8 ;  /* 0x0000001fff067899 */ /* 0x000fc40008011408 */
[----:B------:R-:W-:Y:S02]  /*3690*/  USHF.R.U32.HI UR14, URZ, 0x4, UR14 ;  /* 0x00000004ff0e7899 */ /* 0x000fe4000801160e */
[----:B------:R-:W-:Y:S02]  /*36a0*/  ULEA.HI UR6, UR6, UR8, URZ, 0x6 ;  /* 0x0000000806067291 */ /* 0x000fe4000f8f30ff */
[----:B------:R-:W-:Y:S02]  /*36b0*/  ULOP3.LUT UR13, UR13, 0x3fff, URZ, 0xc0, !UPT ;  /* 0x00003fff0d0d7892 */ /* 0x000fe4000f8ec0ff */
[----:B------:R-:W-:Y:S02]  /*36c0*/  USHF.R.S32.HI UR6, URZ, 0x6, UR6 ;  /* 0x00000006ff067899 */ /* 0x000fe40008011406 */
[----:B------:R-:W-:Y:S02]  /*36d0*/  ULOP3.LUT UR14, UR14, 0x3fff, URZ, 0xc0, !UPT ;  /* 0x00003fff0e0e7892 */ /* 0x000fe4000f8ec0ff */
[----:B------:R-:W-:Y:S01]  /*36e0*/  UISETP.LT.AND UP0, UPT, UR6, 0x1, UPT ;  /* 0x000000010600788c */ /* 0x000fe2000bf01270 */
[----:B------:R-:W-:Y:S01]  /*36f0*/  UMOV UR28, 0x0 ;  /* 0x00000000001c7882 */ /* 0x000fe20000000000 */
[----:B------:R-:W-:Y:S01]  /*3700*/  UMOV UR29, 0x8400490 ;  /* 0x08400490001d7882 */ /* 0x000fe20000000000 */
[----:B------:R-:W-:-:S02]  /*3710*/  ULOP3.LUT UR13, UR13, 0x10000, URZ, 0xfc, !UPT ;  /* 0x000100000d0d7892 */ /* 0x000fc4000f8efcff */
[----:B------:R-:W-:Y:S02]  /*3720*/  ULOP3.LUT UR14, UR14, 0x10000, URZ, 0xfc, !UPT ;  /* 0x000100000e0e7892 */ /* 0x000fe4000f8efcff */
[----:B------:R-:W-:Y:S01]  /*3730*/  USEL UR20, UR6, 0x1, !UP0 ;  /* 0x0000000106147887 */ /* 0x000fe2000c000000 */
[----:B------:R-:W-:Y:S01]  /*3740*/  UMOV UR26, 0x0 ;  /* 0x00000000001a7882 */ /* 0x000fe20000000000 */
[----:B------:R-:W-:Y:S01]  /*3750*/  UMOV UR27, 0x8400490 ;  /* 0x08400490001b7882 */ /* 0x000fe20000000000 */
[----:B------:R-:W-:Y:S01]  /*3760*/  UMOV UR24, 0x0 ;  /* 0x0000000000187882 */ /* 0x000fe20000000000 */
[----:B------:R-:W-:Y:S01]  /*3770*/  UMOV UR25, 0x8400490 ;  /* 0x0840049000197882 */ /* 0x000fe20000000000 */
[----:B------:R-:W-:Y:S01]  /*3780*/  UMOV UR22, 0x0 ;  /* 0x0000000000167882 */ /* 0x000fe20000000000 */
[----:B------:R-:W-:Y:S01]  /*3790*/  UMOV UR23, 0x8400490 ;  /* 0x0840049000177882 */ /* 0x000fe20000000000 */
[----:B-1----:R-:W-:Y:S02]  /*37a0*/  R2UR UR21, R2 ;  /* 0x00000000021572ca */ /* 0x002fe400000e0000 */
[----:B------:R-:W-:-:S13]  /*37b0*/  CS2R R2, SRZ ;  /* 0x0000000000027805 */ /* 0x000fda000001ff00 */
.L_x_78:
[C---:B------:R-:W-:Y:S02]  /*37c0*/  LEA R0, R8.reuse, UR7, 0x3 ;  /* 0x0000000708007c11 */ /* 0x040fe4000f8e18ff */
[----:B------:R-:W-:Y:S02]  /*37d0*/  SHF.L.U32 R4, R3, 0x1f, RZ ;  /* 0x0000001f03047819 */ /* 0x000fe400000006ff */
[----:B------:R-:W-:Y:S02]  /*37e0*/  LEA R5, R8, UR7, 0x4 ;  /* 0x0000000708057c11 */ /* 0x000fe4000f8e20ff */
[----:B------:R-:W1:Y:S02]  /*37f0*/  SYNCS.PHASECHK.TRANS64.TRYWAIT P0, [R0+URZ+0xd0], R4 ;  /* 0x0000d004000075a7 */ /* 0x000e6400080011ff */
[----:B-1-34-:R-:W-:Y:S05]  /*3800*/  @!P0 BRA `(.L_x_71) ;  /* 0x0000007400988947 */ /* 0x01afea0003800000 */
.L_x_260:
[----:B-1----:R-:W1:Y:S01]  /*3810*/  LDS.128 R4, [R5+0x160] ;  /* 0x0001600005047984 */ /* 0x002e620000000c00 */
[----:B------:R-:W-:Y:S02]  /*3820*/  VIADD R0, R0, 0xe0 ;  /* 0x000000e000007836 */ /* 0x000fe40000000000 */
[----:B------:R-:W-:Y:S01]  /*3830*/  VIADD R8, R8, 0x1 ;  /* 0x0000000108087836 */ /* 0x000fe20000000000 */
[----:B------:R-:W-:Y:S01]  /*3840*/  @!PT LDS RZ, [RZ] ;  /* 0x00000000fffff984 */ /* 0x000fe20000000800 */
[----:B------:R-:W-:Y:S01]  /*3850*/  @!PT LDS RZ, [RZ] ;  /* 0x00000000fffff984 */ /* 0x000fe20000000800 */
[----:B------:R-:W-:Y:S01]  /*3860*/  @!PT LDS RZ, [RZ] ;  /* 0x00000000fffff984 */ /* 0x000fe20000000800 */
[----:B------:R-:W-:Y:S01]  /*3870*/  @!PT LDS RZ, [RZ] ;  /* 0x00000000fffff984 */ /* 0x000fe20000000800 */
[----:B------:R2:W-:Y:S06]  /*3880*/  MEMBAR.ALL.CTA ;  /* 0x0000000000007992 */ /* 0x0005ec0000008000 */
[----:B--2---:R-:W2:Y:S01]  /*3890*/  FENCE.VIEW.ASYNC.S ;  /* 0x00000000000073c6 */ /* 0x004ea20000000000 */
[----:B------:R-:W-:-:S04]  /*38a0*/  PRMT R0, RZ, 0x654, R0 ;  /* 0x00000654ff007816 */ /* 0x000fc80000000000 */
[----:B--2---:R2:W-:Y:S01]  /*38b0*/  SYNCS.ARRIVE.TRANS64.RED.A1T0 RZ, [R0+URZ], RZ ;  /* 0x000000ff00ff79a7 */ /* 0x0045e200081004ff */
[----:B-1----:R-:W-:Y:S01]  /*38c0*/  LOP3.LUT P1, RZ, R6, 0x1, RZ, 0xc0, !PT ;  /* 0x0000000106ff7812 */ /* 0x002fe2000782c0ff */
[----:B--2---:R-:W-:-:S12]  /*38d0*/  BRA.U UP2, `(.L_x_72) ;  /* 0x0000000502087547 */ /* 0x004fd8000b800000 */
[----:B------:R-:W1:Y:S01]  /*38e0*/  LDCU UR8, c[0x0][0x38c] ;  /* 0x00007180ff0877ac */ /* 0x000e620008000800 */
[----:B------:R-:W-:Y:S02]  /*38f0*/  PLOP3.LUT P2, PT, PT, PT, PT, 0x80, 0x8 ;  /* 0x000000000008781c */ /* 0x000fe40003f4f070 */
[----:B------:R-:W-:Y:S01]  /*3900*/  SHF.L.U32 R4, R9, 0x1f, RZ ;  /* 0x0000001f09047819 */ /* 0x000fe200000006ff */
[----:B------:R-:W-:Y:S02]  /*3910*/  ULEA UR9, UR19, UR7, 0x3 ;  /* 0x0000000713097291 */ /* 0x000fe4000f8e18ff */
[----:B------:R-:W-:Y:S02]  /*3920*/  ULEA UR10, UR19, UR21, 0x7 ;  /* 0x00000015130a7291 */ /* 0x000fe4000f8e38ff */
[----:B-1----:R-:W-:-:S06]  /*3930*/  UISETP.GE.AND UP0, UPT, UR8, 0x1, UPT ;  /* 0x000000010800788c */ /* 0x002fcc000bf06270 */
[----:B------:R-:W-:-:S05]  /*3940*/  PLOP3.LUT P0, PT, PT, PT, UP0, 0x80, 0x8 ;  /* 0x000000000008781c */ /* 0x000fca0003f0f008 */
[----:B------:R-:W-:-:S08]  /*3950*/  @UP0 ULEA UR8, UR18, UR7, 0x3 ;  /* 0x0000000712080291 */ /* 0x000fd0000f8e18ff */
[----:B------:R-:W-:-:S04]  /*3960*/  @P0 SHF.L.U32 R0, R2, 0x1f, RZ ;  /* 0x0000001f02000819 */ /* 0x000fc800000006ff */
[----:B------:R1:W2:Y:S01]  /*3970*/  @P0 SYNCS.PHASECHK.TRANS64.TRYWAIT P2, [UR8], R0 ;  /* 0x00000000ff0005a7 */ /* 0x0002a20008041108 */
[----:B------:R-:W3:Y:S02]  /*3980*/  SYNCS.PHASECHK.TRANS64.TRYWAIT P0, [UR9+0x110], R4 ;  /* 0x00011004ff0075a7 */ /* 0x000ee40008001109 */
[----:B-123--:R-:W-:Y:S05]  /*3990*/  @!P0 BRA `(.L_x_73) ;  /* 0x0000007400488947 */ /* 0x00efea0003800000 */
.L_x_262:
[----:B------:R-:W-:Y:S01]  /*39a0*/  UMOV UR16, UR17 ;  /* 0x0000001100107c82 */ /* 0x000fe20008000000 */
[----:B------:R-:W-:Y:S05]  /*39b0*/  BRA.U !UP0, `(.L_x_74) ;  /* 0x0000000108c07547 */ /* 0x000fea000b800000 */
[----:B------:R-:W-:Y:S02]  /*39c0*/  UIADD3 UR16, UPT, UPT, UR20, UR17, URZ ;  /* 0x0000001114107290 */ /* 0x000fe4000fffe0ff */
[----:B------:R-:W-:Y:S01]  /*39d0*/  UPLOP3.LUT UP3, UPT, UPT, UPT, UPT, 0x40, 0x4 ;  /* 0x000000000004789c */ /* 0x000fe20003f6e870 */
[----:B------:R-:W-:Y:S01]  /*39e0*/  UMOV UR15, UR6 ;  /* 0x00000006000f7c82 */ /* 0x000fe20008000000 */
[----:B------:R-:W-:-:S09]  /*39f0*/  UMOV UR46, UR18 ;  /* 0x00000012002e7c82 */ /* 0x000fd20008000000 */
.L_x_77:
[----:B--2---:R-:W-:Y:S01]  /*3a00*/  ULEA UR8, UR46, UR7, 0x3 ;  /* 0x000000072e087291 */ /* 0x004fe2000f8e18ff */
[----:B---3--:R-:W-:Y:S11]  /*3a10*/  @P2 BRA `(.L_x_75) ;  /* 0x00000000000c2947 */ /* 0x008ff60003800000 */
[----:B-1----:R-:W-:Y:S04]  /*3a20*/  SHF.L.U32 R4, R2, 0x1f, RZ ;  /* 0x0000001f02047819 */ /* 0x002fe800000006ff */
[----:B------:R-:W1:Y:S02]  /*3a30*/  SYNCS.PHASECHK.TRANS64.TRYWAIT P0, [UR8], R4 ;  /* 0x00000004ff0075a7 */ /* 0x000e640008001108 */
[----:B-1----:R-:W-:Y:S05]  /*3a40*/  @!P0 BRA `(.L_x_76) ;  /* 0x0000007400348947 */ /* 0x002fea0003800000 */
.L_x_75:
[----:B------:R-:W-:Y:S01]  /*3a50*/  UISETP.NE.AND UP0, UPT, UR15, 0x1, UPT ;  /* 0x000000010f00788c */ /* 0x000fe2000bf05270 */
[----:B------:R-:W-:Y:S01]  /*3a60*/  PLOP3.LUT P2, PT, PT, PT, PT, 0x80, 0x8 ;  /* 0x000000000008781c */ /* 0x000fe20003f4f070 */
[----:B------:R-:W-:Y:S02]  /*3a70*/  UIADD3 UR18, UPT, UPT, UR46, 0x1, URZ ;  /* 0x000000012e127890 */ /* 0x000fe4000fffe0ff */
[----:B------:R-:W-:Y:S02]  /*3a80*/  ULEA UR32, UR46, UR14, 0xa ;  /* 0x0000000e2e207291 */ /* 0x000fe4000f8e50ff */
[----:B------:R-:W-:Y:S01]  /*3a90*/  UISETP.NE.AND UP1, UPT, UR18, 0x8, UPT ;  /* 0x000000081200788c */ /* 0x000fe2000bf25270 */
[----:B------:R-:W-:Y:S01]  /*3aa0*/  PLOP3.LUT P0, PT, PT, PT, UP0, 0x80, 0x8 ;  /* 0x000000000008781c */ /* 0x000fe20003f0f008 */
[----:B------:R-:W-:Y:S02]  /*3ab0*/  UIADD3 UR44, UPT, UPT, UR32, 0x2, URZ ;  /* 0x00000002202c7890 */ /* 0x000fe4000fffe0ff */
[----:B------:R-:W-:Y:S02]  /*3ac0*/  USEL UR31, URZ, 0x1, UP1 ;  /* 0x00000001ff1f7887 */ /* 0x000fe40008800000 */
[----:B------:R-:W-:Y:S02]  /*3ad0*/  USEL UR18, UR18, URZ, UP1 ;  /* 0x000000ff12127287 */ /* 0x000fe40008800000 */
[----:B------:R-:W-:Y:S02]  /*3ae0*/  UIADD3 UR40, UPT, UPT, UR32, 0x4, URZ ;  /* 0x0000000420287890 */ /* 0x000fe4000fffe0ff */
[----:B------:R-:W-:Y:S01]  /*3af0*/  @UP0 ULEA UR30, UR18, UR7, 0x3 ;  /* 0x00000007121e0291 */ /* 0x000fe2000f8e18ff */
[----:B------:R-:W-:Y:S01]  /*3b00*/  LOP3.LUT R2, R2, UR31, RZ, 0x3c, !PT ;  /* 0x0000001f02027c12 */ /* 0x000fe2000f8e3cff */
[----:B------:R-:W-:Y:S02]  /*3b10*/  UIADD3 UR36, UPT, UPT, UR32, 0x6, URZ ;  /* 0x0000000620247890 */ /* 0x000fe4000fffe0ff */
[----:B------:R-:W-:Y:S01]  /*3b20*/  UIADD3 UR8, UPT, UPT, UR8, 0x40, URZ ;  /* 0x0000004008087890 */ /* 0x000fe2000fffe0ff */
[----:B-1----:R-:W-:Y:S01]  /*3b30*/  @P0 SHF.L.U32 R0, R2, 0x1f, RZ ;  /* 0x0000001f02000819 */ /* 0x002fe200000006ff */
[----:B------:R-:W-:Y:S02]  /*3b40*/  UIADD3 UR17, UPT, UPT, UR17, 0x1, URZ ;  /* 0x0000000111117890 */ /* 0x000fe4000fffe0ff */
[----:B------:R-:W-:Y:S01]  /*3b50*/  UIADD3 UR15, UPT, UPT, UR15, -0x1, URZ ;  /* 0xffffffff0f0f7890 */ /* 0x000fe2000fffe0ff */
[----:B------:R2:W3:Y:S01]  /*3b60*/  @P0 SYNCS.PHASECHK.TRANS64.TRYWAIT P2, [UR30], R0 ;  /* 0x00000000ff0005a7 */ /* 0x0004e2000804111e */
[----:B------:R-:W-:Y:S02]  /*3b70*/  ULEA UR30, UR46, UR13, 0x9 ;  /* 0x0000000d2e1e7291 */ /* 0x000fe4000f8e48ff */
[----:B------:R-:W-:Y:S02]  /*3b80*/  UISETP.NE.AND UP0, UPT, UR17, UR16, UPT ;  /* 0x000000101100728c */ /* 0x000fe4000bf05270 */
[----:B------:R-:W-:Y:S02]  /*3b90*/  UIADD3 UR42, UPT, UPT, UR30, 0x2, URZ ;  /* 0x000000021e2a7890 */ /* 0x000fe4000fffe0ff */
[----:B------:R-:W-:Y:S02]  /*3ba0*/  UIADD3 UR38, UPT, UPT, UR30, 0x4, URZ ;  /* 0x000000041e267890 */ /* 0x000fe4000fffe0ff */
[----:B------:R-:W-:Y:S01]  /*3bb0*/  UIADD3 UR34, UPT, UPT, UR30, 0x6, URZ ;  /* 0x000000061e227890 */ /* 0x000fe2000fffe0ff */
[----:B------:R-:W-:Y:S01]  /*3bc0*/  UMOV UR33, 0x40004040 ;  /* 0x4000404000217882 */ /* 0x000fe20000000000 */
[----:B------:R-:W-:Y:S01]  /*3bd0*/  UMOV UR31, 0x40004040 ;  /* 0x40004040001f7882 */ /* 0x000fe20000000000 */
[----:B------:R-:W-:Y:S01]  /*3be0*/  UMOV UR45, 0x40004040 ;  /* 0x40004040002d7882 */ /* 0x000fe20000000000 */
[----:B------:R2:W-:Y:S01]  /*3bf0*/  UTCHMMA.2CTA gdesc[UR30], gdesc[UR32], tmem[UR10], tmem[UR28], idesc[UR29], UP3 ;  /* 0x00ff1c201e0075ea */ /* 0x0005e20009a0000a */
[----:B------:R-:W-:Y:S01]  /*3c00*/  UPLOP3.LUT UP3, UPT, UPT, UPT, UPT, 0x80, 0x8 ;  /* 0x000000000008789c */ /* 0x000fe20003f6f070 */
[----:B------:R-:W-:Y:S01]  /*3c10*/  UMOV UR43, 0x40004040 ;  /* 0x40004040002b7882 */ /* 0x000fe20000000000 */
[----:B------:R-:W-:Y:S01]  /*3c20*/  UMOV UR41, 0x40004040 ;  /* 0x4000404000297882 */ /* 0x000fe20000000000 */
[----:B------:R2:W-:Y:S01]  /*3c30*/  UTCHMMA.2CTA gdesc[UR42], gdesc[UR44], tmem[UR10], tmem[UR26], idesc[UR27], UPT ;  /* 0x00ff1a2c2a0075ea */ /* 0x0005e2000ba0000a */
[----:B------:R-:W-:Y:S01]  /*3c40*/  UMOV UR39, 0x40004040 ;  /* 0x4000404000277882 */ /* 0x000fe20000000000 */
[----:B------:R-:W-:Y:S01]  /*3c50*/  UMOV UR37, 0x40004040 ;  /* 0x4000404000257882 */ /* 0x000fe20000000000 */
[----:B------:R-:W-:Y:S01]  /*3c60*/  UMOV UR35, 0x40004040 ;  /* 0x4000404000237882 */ /* 0x000fe20000000000 */
[----:B------:R2:W-:Y:S01]  /*3c70*/  UTCHMMA.2CTA gdesc[UR38], gdesc[UR40], tmem[UR10], tmem[UR24], idesc[UR25], UPT ;  /* 0x00ff1828260075ea */ /* 0x0005e2000ba0000a */
[----:B------:R2:W-:Y:S01]  /*3c80*/  UTCHMMA.2CTA gdesc[UR34], gdesc[UR36], tmem[UR10], tmem[UR22], idesc[UR23], UPT ;  /* 0x00ff1624220075ea */ /* 0x0005e2000ba0000a */
[----:B------:R2:W-:Y:S01]  /*3c90*/  UTCBAR.2CTA.MULTICAST [UR8], URZ, UR12 ;  /* 0x000000ff080073e9 */ /* 0x0005e2000820080c */
[----:B------:R-:W-:Y:S01]  /*3ca0*/  UMOV UR46, UR18 ;  /* 0x00000012002e7c82 */ /* 0x000fe20008000000 */
[----:B------:R-:W-:Y:S05]  /*3cb0*/  BRA.U UP0, `(.L_x_77) ;  /* 0xfffffffd00507547 */ /* 0x000fea000b83ffff */
.L_x_74:
[----:B------:R-:W-:Y:S01]  /*3cc0*/  UIADD3 UR9, UPT, UPT, UR9, 0xf0, URZ ;  /* 0x000000f009097890 */ /* 0x000fe2000fffe0ff */
[----:B------:R-:W-:-:S08]  /*3cd0*/  UMOV UR17, UR16 ;  /* 0x0000001000117c82 */ /* 0x000fd00008000000 */
[----:B------:R4:W-:Y:S01]  /*3ce0*/  UTCBAR.2CTA.MULTICAST [UR9], URZ, UR11 ;  /* 0x000000ff090073e9 */ /* 0x0009e2000820080b */
[----:B------:R-:W-:Y:S02]  /*3cf0*/  NOP ;  /* 0x0000000000007918 */ /* 0x000fe40000000000 */
.L_x_72:
[----:B------:R-:W-:Y:S01]  /*3d00*/  UIADD3 UR19, UPT, UPT, UR19, 0x1, URZ ;  /* 0x0000000113137890 */ /* 0x000fe2000fffe0ff */
[----:B------:R-:W-:-:S03]  /*3d10*/  ISETP.NE.AND P0, PT, R8, 0x2, PT ;  /* 0x000000020800780c */ /* 0x000fc60003f05270 */
[----:B------:R-:W-:Y:S01]  /*3d20*/  UISETP.NE.AND UP0, UPT, UR19, 0x4, UPT ;  /* 0x000000041300788c */ /* 0x000fe2000bf05270 */
[----:B-12---:R-:W-:Y:S02]  /*3d30*/  SEL R0, RZ, 0x1, P0 ;  /* 0x00000001ff007807 */ /* 0x006fe40000000000 */
[----:B------:R-:W-:Y:S01]  /*3d40*/  SEL R8, R8, RZ, P0 ;  /* 0x000000ff08087207 */ /* 0x000fe20000000000 */
[----:B------:R-:W-:Y:S01]  /*3d50*/  USEL UR8, URZ, 0x1, UP0 ;  /* 0x00000001ff087887 */ /* 0x000fe20008000000 */
[----:B------:R-:W-:Y:S01]  /*3d60*/  LOP3.LUT R3, R3, R0, RZ, 0x3c, !PT ;  /* 0x0000000003037212 */ /* 0x000fe200078e3cff */
[----:B------:R-:W-:-:S04]  /*3d70*/  USEL UR19, UR19, URZ, UP0 ;  /* 0x000000ff13137287 */ /* 0x000fc80008000000 */
[----:B------:R-:W-:Y:S01]  /*3d80*/  LOP3.LUT R9, R9, UR8, RZ, 0x3c, !PT ;  /* 0x0000000809097c12 */ /* 0x000fe2000f8e3cff */
[----:B------:R-:W-:Y:S07]  /*3d90*/  @P1 BRA `(.L_x_78) ;  /* 0xfffffff800881947 */ /* 0x000fee000383ffff */
[----:B------:R-:W1:Y:S01]  /*3da0*/  S2UR UR6, SR_CgaCtaId ;  /* 0x00000000000679c3 */ /* 0x000e620000008800 */
[----:B------:R-:W-:Y:S01]  /*3db0*/  ELECT P0, URZ, PT ;  /* 0x0000000000ff782f */ /* 0x000fe20003800000 */
[----:B------:R-:W-:Y:S01]  /*3dc0*/  HFMA2 R0, -RZ, RZ, 0, 5.9604644775390625e-08 ;  /* 0x00000001ff007431 */ /* 0x000fe200000001ff */
[----:B------:R-:W-:-:S05]  /*3dd0*/  UMOV UR8, 0x40 ;  /* 0x0000004000087882 */ /* 0x000fca0000000000 */
[----:B------:R-:W-:Y:S01]  /*3de0*/  UVIRTCOUNT.DEALLOC.SMPOOL 0x80 ;  /* 0x000000800000784c */ /* 0x000fe20000000000 */
[----:B------:R-:W-:Y:S02]  /*3df0*/  UISETP.NE.AND UP0, UPT, UR5, URZ, UPT ;  /* 0x000000ff0500728c */ /* 0x000fe4000bf05270 */
[----:B-1----:R-:W-:-:S09]  /*3e00*/  ULEA UR6, UR6, UR8, 0x18 ;  /* 0x0000000806067291 */ /* 0x002fd2000f8ec0ff */
[----:B------:R1:W-:Y:S01]  /*3e10*/  @P0 STS.U8 [UR6+0x1c], R0 ;  /* 0x00001c00ff000988 */ /* 0x0003e20008000006 */
[----:B------:R-:W-:Y:S05]  /*3e20*/  BRA.U UP0, `(.L_x_79) ;  /* 0x0000000100a07547 */ /* 0x000fea000b800000 */
[----:B------:R-:W-:Y:S01]  /*3e30*/  UIADD3 UR5, UPT, UPT, UR7, 0x110, URZ ;  /* 0x0000011007057890 */ /* 0x000fe2000fffe0ff */
[----:B------:R-:W-:-:S03]  /*3e40*/  SHF.L.U32 R2, R9, 0x1f, RZ ;  /* 0x0000001f09027819 */ /* 0x000fc600000006ff */
[----:B------:R-:W-:-:S09]  /*3e50*/  ULEA UR8, UR19, UR5, 0x3 ;  /* 0x0000000513087291 */ /* 0x000fd2000f8e18ff */
[----:B------:R-:W2:Y:S02]  /*3e60*/  SYNCS.PHASECHK.TRANS64.TRYWAIT P0, [UR8], R2 ;  /* 0x00000002ff0075a7 */ /* 0x000ea40008001108 */
[----:B--2---:R-:W-:Y:S05]  /*3e70*/  @!P0 BRA `(.L_x_80) ;  /* 0x0000007000408947 */ /* 0x004fea0003800000 */
.L_x_265:
[----:B----4-:R-:W-:-:S04]  /*3e80*/  UIADD3 UR9, UPT, UPT, UR19, 0x1, URZ ;  /* 0x0000000113097890 */ /* 0x010fc8000fffe0ff */
        /* <DEDUP_REMOVED lines=8> */
.L_x_267:
        /* <DEDUP_REMOVED lines=9> */
.L_x_269:
[----:B------:R-:W-:-:S04]  /*3fa0*/  UIADD3 UR9, UPT, UPT, UR9, 0x1, URZ ;  /* 0x0000000109097890 */ /* 0x000fc8000fffe0ff */
[----:B------:R-:W-:-:S04]  /*3fb0*/  UISETP.NE.AND UP1, UPT, UR9, 0x4, UPT ;  /* 0x000000040900788c */ /* 0x000fc8000bf25270 */
[----:B------:R-:W-:Y:S02]  /*3fc0*/  USEL UR8, URZ, 0x1, UP1 ;  /* 0x00000001ff087887 */ /* 0x000fe40008800000 */
[----:B------:R-:W-:-:S04]  /*3fd0*/  USEL UR9, UR9, URZ, UP1 ;  /* 0x000000ff09097287 */ /* 0x000fc80008800000 */
[----:B------:R-:W-:Y:S01]  /*3fe0*/  ULEA UR9, UR9, UR5, 0x3 ;  /* 0x0000000509097291 */ /* 0x000fe2000f8e18ff */
[----:B------:R-:W-:-:S04]  /*3ff0*/  LOP3.LUT R2, R2, UR8, RZ, 0x3c, !PT ;  /* 0x0000000802027c12 */ /* 0x000fc8000f8e3cff */
[----:B------:R-:W-:Y:S01]  /*4000*/  SHF.L.U32 R2, R2, 0x1f, RZ ;  /* 0x0000001f02027819 */ /* 0x000fe200000006ff */
[----:B-1----:R-:W-:-:S04]  /*4010*/  IMAD.U32 R0, RZ, RZ, UR9 ;  /* 0x00000009ff007e24 */ /* 0x002fc8000f8e00ff */
[----:B------:R1:W2:Y:S03]  /*4020*/  SYNCS.PHASECHK.TRANS64.TRYWAIT P0, [R0+URZ], R2 ;  /* 0x00000002000075a7 */ /* 0x0002a600080011ff */
[----:B--2---:R-:W-:Y:S05]  /*4030*/  @!P0 NANOSLEEP.SYNCS 0x989680 ;  /* 0x009896800000895d */ /* 0x004fea0003900000 */
[----:B------:R-:W2:Y:S02]  /*4040*/  @!P0 SYNCS.PHASECHK.TRANS64 P0, [R0+URZ], R2 ;  /* 0x00000002000085a7 */ /* 0x000ea400080010ff */
[----:B--2---:R-:W-:Y:S05]  /*4050*/  @P0 BRA `(.L_x_83) ;  /* 0x0000000000200947 */ /* 0x004fea0003800000 */
.L_x_84:
[----:B--2---:R2:W4:Y:S02]  /*4060*/  SYNCS.PHASECHK.TRANS64.TRYWAIT P0, [R0+URZ], R2 ;  /* 0x00000002000075a7 */ /* 0x00452400080011ff */
[----:B----4-:R-:W-:Y:S05]  /*4070*/  @!P0 NANOSLEEP.SYNCS 0x989680 ;  /* 0x009896800000895d */ /* 0x010fea0003900000 */
[----:B------:R-:W4:Y:S02]  /*4080*/  @!P0 SYNCS.PHASECHK.TRANS64 P0, [R0+URZ], R2 ;  /* 0x00000002000085a7 */ /* 0x000f2400080010ff */
[----:B----4-:R-:W-:Y:S05]  /*4090*/  @!P0 BRA `(.L_x_84) ;  /* 0xfffffffc00f08947 */ /* 0x010fea000383ffff */
[----:B------:R-:W-:Y:S05]  /*40a0*/  BRA `(.L_x_83) ;  /* 0x00000000000c7947 */ /* 0x000fea0003800000 */
.L_x_79:
[----:B------:R-:W-:-:S04]  /*40b0*/  UIADD3 UR5, UPT, UPT, UR7, 0x150, URZ ;  /* 0x0000015007057890 */ /* 0x000fc8000fffe0ff */
[----:B------:R-:W-:-:S09]  /*40c0*/  UPRMT UR5, UR4, 0x654, UR5 ;  /* 0x0000065404057896 */ /* 0x000fd20008000005 */
[----:B------:R-:W-:Y:S03]  /*40d0*/  SYNCS.ARRIVE.TRANS64.RED.A1T0 RZ, [UR5], RZ ;  /* 0x000000ffffff79a7 */ /* 0x000fe60008100405 */
.L_x_83:
[----:B-12---:R-:W-:Y:S01]  /*40e0*/  SHF.L.U32 R2, RZ, 0x1f, RZ ;  /* 0x0000001fff027819 */ /* 0x006fe200000006ff */
[----:B------:R-:W-:Y:S01]  /*40f0*/  UIADD3 UR5, UPT, UPT, UR7, 0x150, URZ ;  /* 0x0000015007057890 */ /* 0x000fe2000fffe0ff */
[----:B------:R-:W-:Y:S02]  /*4100*/  PLOP3.LUT P0, PT, PT, PT, UP0, 0x80, 0x8 ;  /* 0x000000000008781c */ /* 0x000fe40003f0f008 */
[----:B------:R-:W1:Y:S02]  /*4110*/  SYNCS.PHASECHK.TRANS64.TRYWAIT P1, [UR7+0x150], R2 ;  /* 0x00015002ff0075a7 */ /* 0x000e640008021107 */
[----:B-1----:R-:W-:Y:S09]  /*4120*/  @!P1 BRA `(.L_x_85) ;  /* 0x0000006c00dc9947 */ /* 0x002ff20003800000 */
.L_x_271:
[----:B------:R-:W-:Y:S01]  /*4130*/  @!UP0 UPRMT UR5, UR4, 0x654, UR5 ;  /* 0x0000065404058896 */ /* 0x000fe20008000005 */
[----:B------:R-:W-:Y:S02]  /*4140*/  UMOV UR8, 0xffff ;  /* 0x0000ffff00087882 */ /* 0x000fe40000000000 */
[----:B------:R-:W-:-:S06]  /*4150*/  UMOV UR4, 0x1 ;  /* 0x0000000100047882 */ /* 0x000fcc0000000000 */
[----:B------:R-:W-:Y:S01]  /*4160*/  @!P0 SYNCS.ARRIVE.TRANS64.RED.A1T0 RZ, [UR5], RZ ;  /* 0x000000ffffff89a7 */ /* 0x000fe20008100405 */
[----:B------:R-:W-:Y:S01]  /*4170*/  NOP ;  /* 0x0000000000007918 */ /* 0x000fe20000000000 */
[----:B-1----:R-:W1:Y:S01]  /*4180*/  LDS R0, [UR6+0x14] ;  /* 0x00001406ff007984 */ /* 0x002e620008000800 */
[----:B------:R-:W-:-:S04]  /*4190*/  ULOP3.LUT UR5, UR21, 0xffff, URZ, 0xc0, !UPT ;  /* 0x0000ffff15057892 */ /* 0x000fc8000f8ec0ff */
[----:B------:R-:W-:-:S04]  /*41a0*/  USHF.R.U32.HI UR5, URZ, 0x5, UR5 ;  /* 0x00000005ff057899 */ /* 0x000fc80008011605 */
[----:B------:R-:W-:Y:S02]  /*41b0*/  USHF.L.U32 UR8, UR8, UR5, URZ ;  /* 0x0000000508087299 */ /* 0x000fe400080006ff */
[----:B------:R-:W-:-:S04]  /*41c0*/  USHF.L.U32 UR4, UR4, UR5, URZ ;  /* 0x0000000504047299 */ /* 0x000fc800080006ff */
[----:B-1----:R-:W-:-:S04]  /*41d0*/  LOP3.LUT R0, R0, UR8, RZ, 0xc0, !PT ;  /* 0x0000000800007c12 */ /* 0x002fc8000f8ec0ff */
[----:B------:R-:W-:-:S13]  /*41e0*/  ISETP.NE.AND P0, PT, R0, UR8, PT ;  /* 0x0000000800007c0c */ /* 0x000fda000bf05270 */
[----:B------:R-:W-:Y:S05]  /*41f0*/  @P0 BRA `(.L_x_86) ;  /* 0x0000000000580947 */ /* 0x000fea0003800000 */
[----:B------:R-:W1:Y:S02]  /*4200*/  LDS R0, [UR6+0x18] ;  /* 0x00001806ff007984 */ /* 0x000e640008000800 */
[----:B-1----:R-:W-:-:S04]  /*4210*/  LOP3.LUT R0, R0, UR4, RZ, 0xc0, !PT ;  /* 0x0000000400007c12 */ /* 0x002fc8000f8ec0ff */
[----:B------:R-:W-:-:S13]  /*4220*/  ISETP.NE.AND P0, PT, R0, UR4, PT ;  /* 0x0000000400007c0c */ /* 0x000fda000bf05270 */
[----:B------:R-:W-:Y:S05]  /*4230*/  @P0 BRA `(.L_x_87) ;  /* 0x00000000003c0947 */ /* 0x000fea0003800000 */
[----:B------:R-:W1:Y:S01]  /*4240*/  S2R R2, SR_LANEID ;  /* 0x0000000000027919 */ /* 0x000e620000000000 */
[----:B------:R-:W-:Y:S01]  /*4250*/  ULOP3.LUT UR8, URZ, UR8, URZ, 0x33, !UPT ;  /* 0x00000008ff087292 */ /* 0x000fe2000f8e33ff */
[----:B------:R-:W-:Y:S02]  /*4260*/  VOTEU.ANY UR7, UPT, PT ;  /* 0x0000000000077886 */ /* 0x000fe400038e0100 */
[----:B------:R-:W-:-:S03]  /*4270*/  UFLO.U32 UR7, UR7 ;  /* 0x00000007000772bd */ /* 0x000fc600080e0000 */
[----:B------:R-:W-:-:S04]  /*4280*/  IMAD.U32 R0, RZ, RZ, UR8 ;  /* 0x00000008ff007e24 */ /* 0x000fc8000f8e00ff */
[----:B------:R2:W3:Y:S02]  /*4290*/  REDUX UR5, R0 ;  /* 0x00000000000573c4 */ /* 0x0004e40000000000 */
[----:B------:R1:W-:Y:S02]  /*42a0*/  UTCATOMSWS.AND URZ, UR8 ;  /* 0x0000000800ff79e3 */ /* 0x0003e40008000000 */
[----:B-1----:R-:W-:Y:S02]  /*42b0*/  ISETP.EQ.U32.AND P0, PT, R2, UR7, PT ;  /* 0x0000000702007c0c */ /* 0x002fe4000bf02070 */
[----:B--2---:R-:W-:Y:S02]  /*42c0*/  LOP3.LUT R0, RZ, UR4, RZ, 0x33, !PT ;  /* 0x00000004ff007c12 */ /* 0x004fe4000f8e33ff */
[----:B---3--:R-:W-:Y:S02]  /*42d0*/  MOV R2, UR5 ;  /* 0x0000000500027c02 */ /* 0x008fe40008000f00 */
[----:B------:R-:W1:Y:S07]  /*42e0*/  REDUX UR4, R0 ;  /* 0x00000000000473c4 */ /* 0x000e6e0000000000 */
[----:B------:R2:W-:Y:S01]  /*42f0*/  @P0 ATOMS.AND RZ, [UR6+0x14], R2 ;  /* 0x00001402ffff098c */ /* 0x0005e2000a800006 */
[----:B-1----:R-:W-:-:S05]  /*4300*/  IMAD.U32 R0, RZ, RZ, UR4 ;  /* 0x00000004ff007e24 */ /* 0x002fca000f8e00ff */
[----:B------:R2:W-:Y:S01]  /*4310*/  @P0 ATOMS.AND RZ, [UR6+0x18], R0 ;  /* 0x00001800ffff098c */ /* 0x0005e2000a800006 */
[----:B------:R-:W-:Y:S05]  /*4320*/  BRA `(.L_x_88) ;  /* 0x0000000000147947 */ /* 0x000fea0003800000 */
.L_x_87:
[----:B------:R-:W-:Y:S02]  /*4330*/  MOV R2, 0x4350 ;  /* 0x0000435000027802 */ /* 0x000fe40000000f00 */
[----:B---345:R-:W-:Y:S05]  /*4340*/  CALL.REL.NOINC `($__internal_0_$__cuda_sm10x_tcgen05_guardrail_trap_col_being_dealloced_not_returned_by_alloc) ;  /* 0x00000070007c7944 */ /* 0x038fea0003c00000 */
[----:B------:R-:W-:Y:S05]  /*4350*/  BRA `(.L_x_88) ;  /* 0x0000000000087947 */ /* 0x000fea0003800000 */
.L_x_86:
[----:B------:R-:W-:Y:S02]  /*4360*/  MOV R2, 0x4380 ;  /* 0x0000438000027802 */ /* 0x000fe40000000f00 */
[----:B---345:R-:W-:Y:S05]  /*4370*/  CALL.REL.NOINC `($__internal_2_$__cuda_sm10x_tcgen05_guardrail_trap_unallocated_columns_being_dealloced) ;  /* 0x0000007000887944 */ /* 0x038fea0003c00000 */
.L_x_88:
[----:B------:R-:W-:Y:S01]  /*4380*/  NOP ;  /* 0x0000000000007918 */ /* 0x000fe20000000000 */
[----:B----4-:R-:W-:Y:S05]  /*4390*/  EXIT ;  /* 0x000000000000794d */ /* 0x010fea0003800000 */
.L_x_59:
[----:B------:R-:W-:-:S09]  /*43a0*/  UISETP.NE.OR UP5, UPT, UR10, 0x3, UP5 ;  /* 0x000000030a00788c */ /* 0x000fd2000afa5670 */
[----:B------:R-:W-:Y:S05]  /*43b0*/  BRA.U UP5, `(.L_x_89) ;  /* 0x0000001105747547 */ /* 0x000fea000b800000 */
[----:B------:R-:W1:Y:S01]  /*43c0*/  LDC R0, c[0x0][0xb30] ;  /* 0x0002cc00ff007b82 */ /* 0x000e620000000800 */
[----:B------:R-:W2:Y:S01]  /*43d0*/  LDCU.64 UR8, c[0x0][0x888] ;  /* 0x00011100ff0877ac */ /* 0x000ea20008000a00 */
[----:B------:R-:W-:Y:S02]  /*43e0*/  HFMA2 R27, -RZ, RZ, 0, 0 ;  /* 0x00000000ff1b7431 */ /* 0x000fe400000001ff */
[----:B------:R-:W-:Y:S01]  /*43f0*/  IMAD.MOV.U32 R29, RZ, RZ, 0x1 ;  /* 0x00000001ff1d7424 */ /* 0x000fe200078e00ff */
[----:B------:R-:W-:Y:S01]  /*4400*/  MOV R25, 0x2000 ;  /* 0x0000200000197802 */ /* 0x000fe20000000f00 */
[----:B------:R-:W3:Y:S01]  /*4410*/  LDCU.64 UR4, c[0x0][0x890] ;  /* 0x00011200ff0477ac */ /* 0x000ee20008000a00 */
[----:B------:R-:W-:Y:S01]  /*4420*/  IMAD.MOV.U32 R28, RZ, RZ, RZ ;  /* 0x000000ffff1c7224 */ /* 0x000fe200078e00ff */
[----:B------:R-:W4:Y:S01]  /*4430*/  LDC R24, c[0x0][0x370] ;  /* 0x0000dc00ff187b82 */ /* 0x000f220000000800 */
[----:B------:R-:W-:Y:S01]  /*4440*/  UMOV UR7, 0x400 ;  /* 0x0000040000077882 */ /* 0x000fe20000000000 */
[----:B------:R-:W-:-:S02]  /*4450*/  UPLOP3.LUT UP1, UPT, UPT, UPT, UPT, 0x40, 0x4 ;  /* 0x000000000004789c */ /* 0x000fc40003f2e870 */
[----:B------:R-:W-:-:S04]  /*4460*/  ULEA UR7, UR37, UR7, 0x18 ;  /* 0x0000000725077291 */ /* 0x000fc8000f8ec0ff */
[----:B------:R-:W4:Y:S01]  /*4470*/  LDC R3, c[0x0][0xb0c] ;  /* 0x0002c300ff037b82 */ /* 0x000f220000000800 */
[----:B------:R-:W-:Y:S02]  /*4480*/  UIADD3 UR13, UPT, UPT, UR7, 0x98, URZ ;  /* 0x00000098070d7890 */ /* 0x000fe4000fffe0ff */
[----:B--2---:R-:W-:Y:S02]  /*4490*/  UISETP.NE.U32.AND UP3, UPT, UR8, URZ, UPT ;  /* 0x000000ff0800728c */ /* 0x004fe4000bf65070 */
[----:B------:R-:W-:Y:S02]  /*44a0*/  UIADD3 UR41, UPT, UPT, UR7, 0x80, URZ ;  /* 0x0000008007297890 */ /* 0x000fe4000fffe0ff */
[----:B---3--:R-:W-:Y:S01]  /*44b0*/  UISETP.NE.U32.AND UP4, UPT, UR4, URZ, UPT ;  /* 0x000000ff0400728c */ /* 0x008fe2000bf85070 */
[----:B------:R-:W2:Y:S01]  /*44c0*/  LDC R20, c[0x0][0xb20] ;  /* 0x0002c800ff147b82 */ /* 0x000ea20000000800 */
[----:B-1----:R-:W-:Y:S01]  /*44d0*/  ISETP.NE.AND P1, PT, R0, 0x1, PT ;  /* 0x000000010000780c */ /* 0x002fe20003f25270 */
[----:B------:R-:W-:-:S02]  /*44e0*/  UISETP.NE.AND.EX UP3, UPT, UR9, URZ, UPT, UP3 ;  /* 0x000000ff0900728c */ /* 0x000fc4000bf65330 */
[----:B------:R-:W-:Y:S02]  /*44f0*/  UIADD3 UR33, UPT, UPT, UR7, 0x88, URZ ;  /* 0x0000008807217890 */ /* 0x000fe4000fffe0ff */
[----:B------:R-:W-:Y:S02]  /*4500*/  UIADD3 UR25, UPT, UPT, UR7, 0x90, URZ ;  /* 0x0000009007197890 */ /* 0x000fe4000fffe0ff */
[----:B------:R-:W1:Y:S01]  /*4510*/  LDC.64 R30, c[0x0][0x348] ;  /* 0x0000d200ff1e7b82 */ /* 0x000e620000000a00 */
[----:B------:R-:W-:Y:S02]  /*4520*/  UPRMT UR13, UR37, 0x654, UR13 ;  /* 0x00000654250d7896 */ /* 0x000fe4000800000d */
[----:B------:R-:W-:-:S05]  /*4530*/  UISETP.NE.AND.EX UP4, UPT, UR5, URZ, UPT, UP4 ;  /* 0x000000ff0500728c */ /* 0x000fca000bf85340 */
[----:B------:R-:W3:Y:S08]  /*4540*/  LDC.64 R14, c[0x0][0xb10] ;  /* 0x0002c400ff0e7b82 */ /* 0x000ef00000000a00 */
[----:B------:R-:W1:Y:S08]  /*4550*/  LDC.64 R6, c[0x0][0xb18] ;  /* 0x0002c600ff067b82 */ /* 0x000e700000000a00 */
[----:B------:R-:W1:Y:S08]  /*4560*/  LDC.64 R4, c[0x0][0xb28] ;  /* 0x0002ca00ff047b82 */ /* 0x000e700000000a00 */
[----:B--2-4-:R-:W1:Y:S02]  /*4570*/  LDC R21, c[0x0][0x374] ;  /* 0x0000dd00ff157b82 */ /* 0x014e640000000800 */
.L_x_100:
[C---:B------:R-:W-:Y:S02]  /*4580*/  LEA R0, R28.reuse, UR7, 0x3 ;  /* 0x000000071c007c11 */ /* 0x040fe4000f8e18ff */
[----:B------:R-:W-:Y:S02]  /*4590*/  SHF.L.U32 R2, R27, 0x1f, RZ ;  /* 0x0000001f1b027819 */ /* 0x000fe400000006ff */
[----:B------:R-:W-:Y:S02]  /*45a0*/  LEA R16, R28, UR7, 0x4 ;  /* 0x000000071c107c11 */ /* 0x000fe4000f8e20ff */
[----:B--2---:R-:W2:Y:S02]  /*45b0*/  SYNCS.PHASECHK.TRANS64.TRYWAIT P0, [R0+URZ+0xd0], R2 ;  /* 0x0000d002000075a7 */ /* 0x004ea400080011ff */
[----:B--2---:R-:W-:Y:S05]  /*45c0*/  @!P0 BRA `(.L_x_90) ;  /* 0x0000006800cc8947 */ /* 0x004fea0003800000 */
.L_x_272:
[----:B------:R-:W-:Y:S01]  /*45d0*/  ISETP.GE.AND P0, PT, R36, 0x1, PT ;  /* 0x000000012400780c */ /* 0x000fe20003f06270 */
[----:B------:R-:W4:Y:S01]  /*45e0*/  LDS.128 R16, [R16+0x160] ;  /* 0x0001600010107984 */ /* 0x000f220000000c00 */
[----:B--2---:R-:W-:Y:S01]  /*45f0*/  VIADD R0, R0, 0xe0 ;  /* 0x000000e000007836 */ /* 0x004fe20000000000 */
[----:B------:R-:W-:Y:S01]  /*4600*/  @!PT LDS RZ, [RZ] ;  /* 0x00000000fffff984 */ /* 0x000fe20000000800 */
[----:B------:R-:W-:Y:S01]  /*4610*/  @!PT LDS RZ, [RZ] ;  /* 0x00000000fffff984 */ /* 0x000fe20000000800 */
[----:B------:R-:W-:Y:S01]  /*4620*/  @!PT LDS RZ, [RZ] ;  /* 0x00000000fffff984 */ /* 0x000fe20000000800 */
[----:B------:R-:W-:Y:S01]  /*4630*/  @!PT LDS RZ, [RZ] ;  /* 0x00000000fffff984 */ /* 0x000fe20000000800 */
[----:B------:R2:W-:Y:S06]  /*4640*/  MEMBAR.ALL.CTA ;  /* 0x0000000000007992 */ /* 0x0005ec0000008000 */
[----:B--2---:R-:W2:Y:S01]  /*4650*/  FENCE.VIEW.ASYNC.S ;  /* 0x00000000000073c6 */ /* 0x004ea20000000000 */
[----:B------:R-:W-:Y:S04]  /*4660*/  PRMT R0, RZ, 0x654, R0 ;  /* 0x00000654ff007816 */ /* 0x000fe80000000000 */
[----:B--2---:R2:W-:Y:S01]  /*4670*/  SYNCS.ARRIVE.TRANS64.RED.A1T0 RZ, [R0+URZ], RZ ;  /* 0x000000ff00ff79a7 */ /* 0x0045e200081004ff */
[----:B----4-:R-:W-:Y:S11]  /*4680*/  LOP3.LUT P3, RZ, R18, 0x1, RZ, 0xc0, !PT ;  /* 0x0000000112ff7812 */ /* 0x010ff6000786c0ff */
[----:B------:R-:W-:Y:S02]  /*4690*/  @!UPT UIADD3 URZ, UPT, UPT, URZ, URZ, URZ ;  /* 0x000000fffffff290 */ /* 0x000fe4000fffe0ff */
[----:B------:R-:W-:Y:S02]  /*46a0*/  @P3 MOV R11, R16 ;  /* 0x00000010000b3202 */ /* 0x000fe40000000f00 */
[----:B------:R-:W-:Y:S01]  /*46b0*/  @P3 LOP3.LUT R10, R17, 0xffff, RZ, 0xc0, !PT ;  /* 0x0000ffff110a3812 */ /* 0x000fe200078ec0ff */
[----:B--2---:R-:W-:Y:S06]  /*46c0*/  @!P0 BRA `(.L_x_91) ;  /* 0x0000000000a48947 */ /* 0x004fec0003800000 */
[-C--:B-1----:R-:W-:Y:S01]  /*46d0*/  IMAD.HI.U32 R0, R21, R7.reuse, RZ ;  /* 0x0000000715007227 */ /* 0x082fe200078e00ff */
[----:B------:R-:W-:Y:S02]  /*46e0*/  ISETP.NE.AND P0, PT, R6, 0x1, PT ;  /* 0x000000010600780c */ /* 0x000fe40003f05270 */
[----:B------:R-:W-:Y:S01]  /*46f0*/  ISETP.NE.AND P2, PT, R36, 0x1, PT ;  /* 0x000000012400780c */ /* 0x000fe20003f45270 */
[----:B---3--:R-:W-:Y:S01]  /*4700*/  IMAD.HI.U32 R9, R24, R14, RZ ;  /* 0x0000000e18097227 */ /* 0x008fe200078e00ff */
[----:B------:R-:W-:Y:S02]  /*4710*/  SHF.R.U32.HI R0, RZ, R20, R0 ;  /* 0x00000014ff007219 */ /* 0x000fe40000011600 */
[----:B------:R-:W-:Y:S01]  /*4720*/  ISETP.NE.AND P4, PT, R3, 0x1, PT ;  /* 0x000000010300780c */ /* 0x000fe20003f85270 */
[----:B------:R-:W-:Y:S01]  /*4730*/  IMAD.HI.U32 R13, R10, R7, RZ ;  /* 0x000000070a0d7227 */ /* 0x000fe200078e00ff */
[----:B------:R-:W-:Y:S02]  /*4740*/  SHF.R.U32.HI R9, RZ, R15, R9 ;  /* 0x0000000fff097219 */ /* 0x000fe40000011609 */
[----:B------:R-:W-:Y:S01]  /*4750*/  SEL R0, R21, R0, !P0 ;  /* 0x0000000015007207 */ /* 0x000fe20004000000 */
[----:B------:R-:W-:Y:S01]  /*4760*/  IMAD.HI.U32 R12, R11, R14, RZ ;  /* 0x0000000e0b0c7227 */ /* 0x000fe200078e00ff */
[----:B------:R-:W-:Y:S03]  /*4770*/  SEL R9, R24, R9, !P4 ;  /* 0x0000000918097207 */ /* 0x000fe60006000000 */
[-C--:B------:R-:W-:Y:S01]  /*4780*/  IMAD.HI.U32 R8, R0, R4.reuse, RZ ;  /* 0x0000000400087227 */ /* 0x080fe200078e00ff */
[----:B------:R-:W-:Y:S03]  /*4790*/  SHF.R.U32.HI R12, RZ, R15, R12 ;  /* 0x0000000fff0c7219 */ /* 0x000fe6000001160c */
[----:B------:R-:W-:Y:S01]  /*47a0*/  IMAD.HI.U32 R2, R9, R4, RZ ;  /* 0x0000000409027227 */ /* 0x000fe200078e00ff */
[-C--:B------:R-:W-:Y:S02]  /*47b0*/  @P2 SHF.R.U32.HI R0, RZ, R5.reuse, R8 ;  /* 0x00000005ff002219 */ /* 0x080fe40000011608 */
[----:B------:R-:W-:Y:S02]  /*47c0*/  SHF.R.U32.HI R8, RZ, R20, R13 ;  /* 0x00000014ff087219 */ /* 0x000fe4000001160d */
[----:B------:R-:W-:Y:S01]  /*47d0*/  @P2 SHF.R.U32.HI R9, RZ, R5, R2 ;  /* 0x00000005ff092219 */ /* 0x000fe20000011602 */
[----:B------:R-:W-:Y:S01]  /*47e0*/  IMAD R0, R36, R0, RZ ;  /* 0x0000000024007224 */ /* 0x000fe200078e02ff */
[----:B------:R-:W-:Y:S02]  /*47f0*/  SEL R8, R10, R8, !P0 ;  /* 0x000000080a087207 */ /* 0x000fe40004000000 */
[----:B------:R-:W-:Y:S01]  /*4800*/  SEL R2, R11, R12, !P4 ;  /* 0x0000000c0b027207 */ /* 0x000fe20006000000 */
[----:B------:R-:W-:Y:S01]  /*4810*/  IMAD R12, R36, R9, RZ ;  /* 0x00000009240c7224 */ /* 0x000fe200078e02ff */
[C---:B------:R-:W-:Y:S01]  /*4820*/  ISETP.GE.AND P0, PT, R8.reuse, R0, PT ;  /* 0x000000000800720c */ /* 0x040fe20003f06270 */
[----:B------:R-:W-:Y:S03]  /*4830*/  IMAD.HI.U32 R0, R8, R4, RZ ;  /* 0x0000000408007227 */ /* 0x000fe600078e00ff */
[----:B------:R-:W-:Y:S02]  /*4840*/  ISETP.GE.OR P0, PT, R2, R12, P0 ;  /* 0x0000000c0200720c */ /* 0x000fe40000706670 */
[-C--:B------:R-:W-:Y:S04]  /*4850*/  SHF.R.U32.HI R0, RZ, R5.reuse, R0 ;  /* 0x00000005ff007219 */ /* 0x080fe80000011600 */
[----:B------:R-:W-:Y:S05]  /*4860*/  SEL R13, R8, R0, !P2 ;  /* 0x00000000080d7207 */ /* 0x000fea0005000000 */
[----:B------:R-:W-:Y:S02]  /*4870*/  IMAD.MOV R12, RZ, RZ, -R13 ;  /* 0x000000ffff0c7224 */ /* 0x000fe400078e0a0d */
[----:B------:R-:W-:Y:S04]  /*4880*/  @!P0 IMAD.HI.U32 R0, R2, R4, RZ ;  /* 0x0000000402008227 */ /* 0x000fe800078e00ff */
[----:B------:R-:W-:Y:S01]  /*4890*/  IMAD R12, R36, R12, R8 ;  /* 0x0000000c240c7224 */ /* 0x000fe200078e0208 */
[----:B------:R-:W-:Y:S04]  /*48a0*/  @!P0 SHF.R.U32.HI R0, RZ, R5, R0 ;  /* 0x00000005ff008219 */ /* 0x000fe80000011600 */
[----:B------:R-:W-:Y:S04]  /*48b0*/  @!P0 SEL R0, R2, R0, !P2 ;  /* 0x0000000002008207 */ /* 0x000fe80005000000 */
[----:B------:R-:W-:Y:S01]  /*48c0*/  @!P0 IADD3 R13, PT, PT, R13, -R0, RZ ;  /* 0x800000000d0d8210 */ /* 0x000fe20007ffe0ff */
[----:B------:R-:W-:Y:S01]  /*48d0*/  @!P0 IMAD R0, R9, R12, R0 ;  /* 0x0000000c09008224 */ /* 0x000fe200078e0200 */
[----:B------:R-:W-:Y:S01]  /*48e0*/  IADD3 R9, PT, PT, -R8, RZ, RZ ;  /* 0x000000ff08097210 */ /* 0x000fe20007ffe1ff */
[--C-:B------:R-:W-:Y:S02]  /*48f0*/  IMAD.MOV R12, RZ, RZ, -R2.reuse ;  /* 0x000000ffff0c7224 */ /* 0x100fe400078e0a02 */
[----:B------:R-:W-:Y:S02]  /*4900*/  @!P0 IMAD R8, R13, R36, R2 ;  /* 0x000000240d088224 */ /* 0x000fe400078e0202 */
[----:B------:R-:W-:Y:S02]  /*4910*/  @!P0 IMAD.MOV.U32 R2, RZ, RZ, R0 ;  /* 0x000000ffff028224 */ /* 0x000fe400078e0000 */
[----:B------:R-:W-:Y:S02]  /*4920*/  IMAD R11, R3, R12, R11 ;  /* 0x0000000c030b7224 */ /* 0x000fe400078e020b */
[----:B------:R-:W-:Y:S02]  /*4930*/  IMAD R10, R6, R9, R10 ;  /* 0x00000009060a7224 */ /* 0x000fe400078e020a */
[----:B------:R-:W-:Y:S02]  /*4940*/  IMAD R11, R2, R3, R11 ;  /* 0x00000003020b7224 */ /* 0x000fe400078e020b */
[----:B------:R-:W-:Y:S02]  /*4950*/  IMAD R10, R8, R6, R10 ;  /* 0x00000006080a7224 */ /* 0x000fe400078e020a */
.L_x_91:
[----:B------:R-:W-:Y:S05]  /*4960*/  BRA.U UP1, `(.L_x_92) ;  /* 0x0000000101107547 */ /* 0x000fea000b800000 */
[----:B------:R-:W-:Y:S04]  /*4970*/  MOV R2, UR6 ;  /* 0x0000000600027c02 */ /* 0x000fe80008000f00 */
[----:B------:R-:W-:Y:S04]  /*4980*/  SHF.L.U32 R2, R2, 0x1f, RZ ;  /* 0x0000001f02027819 */ /* 0x000fe800000006ff */
[----:B------:R-:W2:Y:S02]  /*4990*/  SYNCS.PHASECHK.TRANS64.TRYWAIT P0, [UR7+0xc8], R2 ;  /* 0x0000c802ff0075a7 */ /* 0x000ea40008001107 */
[----:B--2---:R-:W-:Y:S05]  /*49a0*/  @!P0 BRA `(.L_x_93) ;  /* 0x0000006400e88947 */ /* 0x004fea0003800000 */
.L_x_92:
[----:B------:R-:W-:Y:S02]  /*49b0*/  R2UR UR42, R22 ;  /* 0x00000000162a72ca */ /* 0x000fe400000e0000 */
[----:B------:R-:W-:Y:S02]  /*49c0*/  R2UR UR43, R23 ;  /* 0x00000000172b72ca */ /* 0x000fe400000e0000 */
[----:B------:R-:W-:Y:S02]  /*49d0*/  ISETP.NE.U32.AND P2, PT, RZ, UR4, PT ;  /* 0x00000004ff007c0c */ /* 0x000fe4000bf45070 */
[----:B------:R-:W-:Y:S02]  /*49e0*/  SHF.L.U32 R22, R29, 0x1f, RZ ;  /* 0x0000001f1d167819 */ /* 0x000fe400000006ff */
[----:B------:R-:W-:Y:S05]  /*49f0*/  ISETP.NE.AND.EX P2, PT, RZ, UR5, PT, P2 ;  /* 0x00000005ff007c0c */ /* 0x000fea000bf45320 */
[----:B------:R-:W-:Y:S02]  /*4a00*/  USHF.L.U32 UR42, UR42, 0x8, URZ ;  /* 0x000000082a2a7899 */ /* 0x000fe400080006ff */
[----:B------:R-:W-:Y:S01]  /*4a10*/  USHF.L.U32 UR43, UR43, 0x6, URZ ;  /* 0x000000062b2b7899 */ /* 0x000fe200080006ff */
[----:B------:R-:W-:Y:S11]  /*4a20*/  BRA.U !UP4, `(.L_x_94) ;  /* 0x000000010c347547 */ /* 0x000ff6000b800000 */
[----:B------:R-:W-:Y:S01]  /*4a30*/  UPLOP3.LUT UP0, UPT, UPT, UPT, UP3, 0x80, 0x8 ;  /* 0x000000000008789c */ /* 0x000fe20003f0f030 */
[----:B--2---:R-:W-:Y:S02]  /*4a40*/  HFMA2 R0, -RZ, RZ, 0, 5.9604644775390625e-08 ;  /* 0x00000001ff007431 */ /* 0x004fe400000001ff */
[----:B------:R-:W-:Y:S03]  /*4a50*/  IMAD.MOV.U32 R101, RZ, RZ, 0x1 ;  /* 0x00000001ff657424 */ /* 0x000fe600078e00ff */
[----:B------:R-:W-:Y:S05]  /*4a60*/  PLOP3.LUT P0, PT, PT, PT, UP0, 0x80, 0x8 ;  /* 0x000000000008781c */ /* 0x000fea0003f0f008 */
[----:B------:R-:W2:Y:S01]  /*4a70*/  @UP0 LDCU.64 UR10, c[0x0][0x888] ;  /* 0x00011100ff0a07ac */ /* 0x000ea20008000a00 */
[----:B------:R-:W-:Y:S07]  /*4a80*/  @UP0 UIMAD UR8, UR36, UR4, URZ ;  /* 0x00000004240802a4 */ /* 0x000fee000f8e02ff */
[----:B------:R-:W-:Y:S01]  /*4a90*/  @!P0 PRMT R101, R0, 0x7610, R101 ;  /* 0x0000761000658816 */ /* 0x000fe20000000065 */
[----:B--2---:R-:W-:Y:S03]  /*4aa0*/  @UP0 UIMAD.WIDE UR10, UR8, 0x4, UR10 ;  /* 0x00000004080a08a5 */ /* 0x004fe6000f8e020a */
[----:B------:R-:W2:Y:S03]  /*4ab0*/  @!UP0 LDCU UR8, c[0x0][0x880] ;  /* 0x00011000ff0887ac */ /* 0x000ea60008000800 */
[----:B------:R-:W-:Y:S01]  /*4ac0*/  IMAD.U32 R8, RZ, RZ, UR10 ;  /* 0x0000000aff087e24 */ /* 0x000fe2000f8e00ff */
[----:B------:R-:W-:Y:S05]  /*4ad0*/  MOV R9, UR11 ;  /* 0x0000000b00097c02 */ /* 0x000fea0008000f00 */
[----:B-----5:R4:W5:Y:S02]  /*4ae0*/  @P0 LDG.E R63, desc[UR38][R8.64] ;  /* 0x00000026083f0981 */ /* 0x020964000c1e1900 */
[----:B--2-4-:R-:W-:Y:S07]  /*4af0*/  @!P0 IMAD.U32 R63, RZ, RZ, UR8 ;  /* 0x00000008ff3f8e24 */ /* 0x014fee000f8e00ff */
.L_x_94:
[----:B-----5:R-:W-:Y:S01]  /*4b00*/  @!P2 FSETP.EQ.AND P0, PT, R63, RZ, PT ;  /* 0x000000ff3f00a20b */ /* 0x020fe20003f02000 */
[----:B------:R-:W-:Y:S01]  /*4b10*/  @!UPT UIADD3 URZ, UPT, UPT, URZ, URZ, URZ ;  /* 0x000000fffffff290 */ /* 0x000fe2000fffe0ff */
[----:B------:R-:W-:Y:S11]  /*4b20*/  @!P2 BRA `(.L_x_95) ;  /* 0x000000000014a947 */ /* 0x000ff60003800000 */
[----:B------:R-:W-:Y:S02]  /*4b30*/  LOP3.LUT P2, RZ, R101, 0xff, RZ, 0xc0, !PT ;  /* 0x000000ff65ff7812 */ /* 0x000fe4000784c0ff */
[----:B------:R-:W-:Y:S04]  /*4b40*/  PLOP3.LUT P0, PT, PT, PT, UP0, 0x80, 0x8 ;  /* 0x000000000008781c */ /* 0x000fe80003f0f008 */
[----:B------:R-:W-:Y:S07]  /*4b50*/  PLOP3.LUT P0, PT, P0, PT, PT, 0x8, 0x80 ;  /* 0x000000000080781c */ /* 0x000fee000070e170 */
[----:B------:R-:W-:Y:S11]  /*4b60*/  @P2 FSETP.EQ.AND P0, PT, R63, RZ, PT ;  /* 0x000000ff3f00220b */ /* 0x000ff60003f02000 */
[----:B------:R-:W-:Y:S02]  /*4b70*/  @!UPT UIADD3 URZ, UPT, UPT, URZ, URZ, URZ ;  /* 0x000000fffffff290 */ /* 0x000fe4000fffe0ff */
.L_x_95:
[----:B------:R-:W4:Y:S01]  /*4b80*/  SYNCS.PHASECHK.TRANS64.TRYWAIT P2, [UR7+0xa0], R22 ;  /* 0x0000a016ff0075a7 */ /* 0x000f220008041107 */
[----:B------:R-:W-:Y:S04]  /*4b90*/  ELECT P4, URZ, PT ;  /* 0x0000000000ff782f */ /* 0x000fe80003880000 */
[----:B------:R-:W-:Y:S11]  /*4ba0*/  PLOP3.LUT P4, PT, P0, P4, PT, 0xf2, 0x2f ;  /* 0x00000000002f781c */ /* 0x000ff60000789e72 */
[----:B------:R-:W-:Y:S02]  /*4bb0*/  @!UPT UIADD3 URZ, UPT, UPT, URZ, URZ, URZ ;  /* 0x000000fffffff290 */ /* 0x000fe4000fffe0ff */
[----:B-1----:R-:W-:Y:S05]  /*4bc0*/  @!P4 IADD3 R8, P0, PT, R30, 0x580, RZ ;  /* 0x000005801e08c810 */ /* 0x002fea0007f1e0ff */
[----:B--2---:R-:W-:Y:S01]  /*4bd0*/  @!P4 IMAD.X R2, RZ, RZ, R31, P0 ;  /* 0x000000ffff02c224 */ /* 0x004fe200000e061f */
[----:B----4-:R-:W-:Y:S07]  /*4be0*/  @!P2 BRA `(.L_x_96) ;  /* 0x000000640070a947 */ /* 0x010fee0003800000 */
.L_x_275:
[----:B------:R-:W-:Y:S01]  /*4bf0*/  @!P4 R2UR UR9, R8 ;  /* 0x000000000809c2ca */ /* 0x000fe200000e0000 */
[----:B------:R-:W-:Y:S01]  /*4c00*/  VOTEU.ALL UP1, P4 ;  /* 0x0000000000ff7886 */ /* 0x000fe20002020000 */
[----:B------:R-:W-:Y:S01]  /*4c10*/  @!P4 R2UR UR8, R2 ;  /* 0x000000000208c2ca */ /* 0x000fe200000e0000 */
[----:B------:R-:W-:Y:S01]  /*4c20*/  VOTEU.ALL UP2, P4 ;  /* 0x0000000000ff7886 */ /* 0x000fe20002040000 */
[----:B------:R-:W-:Y:S01]  /*4c30*/  UMOV UR16, 0x0 ;  /* 0x0000000000107882 */ /* 0x000fe20000000000 */
[----:B------:R-:W-:Y:S01]  /*4c40*/  UMOV UR17, 0x10000000 ;  /* 0x1000000000117882 */ /* 0x000fe20000000000 */
[----:B------:R-:W-:Y:S01]  /*4c50*/  @!UP1 UIADD3 UR40, UPT, UPT, UR7, 0x200, URZ ;  /* 0x0000020007289890 */ /* 0x000fe2000fffe0ff */
[----:B-1----:R-:W-:Y:S01]  /*4c60*/  @!P4 IMAD.MOV.U32 R0, RZ, RZ, 0x2000 ;  /* 0x00002000ff00c424 */ /* 0x002fe200078e00ff */
[----:B------:R-:W-:Y:S01]  /*4c70*/  UMOV UR44, UR36 ;  /* 0x00000024002c7c82 */ /* 0x000fe20008000000 */
[----:B------:R-:W-:Y:S01]  /*4c80*/  @!UP1 UIADD3 UR10, UPT, UPT, UR42, 0x80, URZ ;  /* 0x000000802a0a9890 */ /* 0x000fe2000fffe0ff */
[----:B------:R-:W-:Y:S01]  /*4c90*/  UMOV UR11, UR43 ;  /* 0x0000002b000b7c82 */ /* 0x000fe20008000000 */
[----:B------:R-:W-:Y:S02]  /*4ca0*/  UMOV UR12, UR36 ;  /* 0x00000024000c7c82 */ /* 0x000fe40008000000 */
[----:B------:R-:W-:Y:S01]  /*4cb0*/  IMAD.U32 R8, RZ, RZ, UR9 ;  /* 0x00000009ff087e24 */ /* 0x000fe2000f8e00ff */
[----:B------:R-:W-:Y:S01]  /*4cc0*/  UMOV UR9, UR41 ;  /* 0x0000002900097c82 */ /* 0x000fe20008000000 */
[----:B------:R-:W-:Y:S01]  /*4cd0*/  IMAD.U32 R9, RZ, RZ, UR8 ;  /* 0x00000008ff097e24 */ /* 0x000fe2000f8e00ff */
[----:B------:R-:W-:Y:S02]  /*4ce0*/  @!UP1 UIADD3 UR8, UPT, UPT, UR7, 0x1200, URZ ;  /* 0x0000120007089890 */ /* 0x000fe4000fffe0ff */
[----:B------:R-:W-:Y:S01]  /*4cf0*/  @!P4 R2UR UR18, R8 ;  /* 0x000000000812c2ca */ /* 0x000fe200000e0000 */
[----:B------:R-:W-:Y:S01]  /*4d00*/  VOTEU.ALL UP1, P4 ;  /* 0x0000000000ff7886 */ /* 0x000fe20002020000 */
[----:B------:R-:W-:Y:S01]  /*4d10*/  @!P4 R2UR UR19, R9 ;  /* 0x000000000913c2ca */ /* 0x000fe200000e0000 */
[----:B------:R-:W-:Y:S01]  /*4d20*/  UPRMT UR14, UR37, 0x654, UR41 ;  /* 0x00000654250e7896 */ /* 0x000fe20008000029 */
[----:B------:R-:W-:Y:S05]  /*4d30*/  @!P4 IADD3 R8, P0, PT, R30, 0x580, RZ ;  /* 0x000005801e08c810 */ /* 0x000fea0007f1e0ff */
[----:B------:R-:W-:Y:S06]  /*4d40*/  @!P4 IMAD.X R2, RZ, RZ, R31, P0 ;  /* 0x000000ffff02c224 */ /* 0x000fec00000e061f */
[----:B------:R1:W-:Y:S01]  /*4d50*/  @!UP2 UTMALDG.3D [UR40], [UR18], desc[UR16] ;  /* 0x000010281200a5b4 */ /* 0x0003e20008011000 */
[----:B------:R1:W-:Y:S01]  /*4d60*/  @!UP1 UTMALDG.3D [UR8], [UR18], desc[UR16] ;  /* 0x00001008120095b4 */ /* 0x0003e20008011000 */
[----:B------:R1:W-:Y:S01]  /*4d70*/  @!P4 SYNCS.ARRIVE.TRANS64.RED.A0TR RZ, [UR7+0x80], R0 ;  /* 0x00008000ffffc9a7 */ /* 0x0003e20008300407 */
[----:B------:R-:W-:Y:S01]  /*4d80*/  SYNCS.ARRIVE.TRANS64.RED.A1T0 RZ, [UR14], RZ ;  /* 0x000000ffffff79a7 */ /* 0x000fe2000810040e */
[----:B------:R-:W2:Y:S02]  /*4d90*/  SYNCS.PHASECHK.TRANS64.TRYWAIT P2, [UR7+0xa8], R22 ;  /* 0x0000a816ff0075a7 */ /* 0x000ea40008041107 */
[----:B-12---:R-:W-:Y:S05]  /*4da0*/  @!P2 BRA `(.L_x_97) ;  /* 0x000000640018a947 */ /* 0x006fea0003800000 */
.L_x_277:
        /* <DEDUP_REMOVED lines=8> */
[----:B------:R-:W-:Y:S01]  /*4e30*/  @!UP1 UIADD3 UR32, UPT, UPT, UR7, 0x2200, URZ ;  /* 0x0000220007209890 */ /* 0x000fe2000fffe0ff */
[----:B------:R-:W-:Y:S01]  /*4e40*/  UMOV UR35, UR43 ;  /* 0x0000002b00237c82 */ /* 0x000fe20008000000 */
[----:B------:R-:W-:Y:S03]  /*4e50*/  @!UP1 UIADD3 UR10, UPT, UPT, UR42, 0xa0, URZ ;  /* 0x000000a02a0a9890 */ /* 0x000fe6000fffe0ff */
[----:B------:R-:W-:Y:S01]  /*4e60*/  IMAD.U32 R8, RZ, RZ, UR9 ;  /* 0x00000009ff087e24 */ /* 0x000fe2000f8e00ff */
[----:B------:R-:W-:Y:S01]  /*4e70*/  UMOV UR9, UR33 ;  /* 0x0000002100097c82 */ /* 0x000fe20008000000 */
[----:B------:R-:W-:Y:S01]  /*4e80*/  IMAD.U32 R9, RZ, RZ, UR8 ;  /* 0x00000008ff097e24 */ /* 0x000fe2000f8e00ff */
[----:B------:R-:W-:Y:S02]  /*4e90*/  @!UP1 UIADD3 UR8, UPT, UPT, UR7, 0x3200, URZ ;  /* 0x0000320007089890 */ /* 0x000fe4000fffe0ff */
[----:B------:R-:W-:Y:S01]  /*4ea0*/  @!P4 R2UR UR18, R8 ;  /* 0x000000000812c2ca */ /* 0x000fe200000e0000 */
[----:B------:R-:W-:Y:S01]  /*4eb0*/  VOTEU.ALL UP1, P4 ;  /* 0x0000000000ff7886 */ /* 0x000fe20002020000 */
[----:B------:R-:W-:Y:S01]  /*4ec0*/  @!P4 R2UR UR19, R9 ;  /* 0x000000000913c2ca */ /* 0x000fe200000e0000 */
[----:B------:R-:W-:Y:S01]  /*4ed0*/  UMOV UR11, UR43 ;  /* 0x0000002b000b7c82 */ /* 0x000fe20008000000 */
[----:B------:R-:W-:Y:S01]  /*4ee0*/  UMOV UR12, UR36 ;  /* 0x00000024000c7c82 */ /* 0x000fe20008000000 */
[----:B------:R-:W-:Y:S01]  /*4ef0*/  UPRMT UR14, UR37, 0x654, UR33 ;  /* 0x00000654250e7896 */ /* 0x000fe20008000021 */
[----:B------:R-:W-:Y:S05]  /*4f00*/  @!P4 IADD3 R8, P0, PT, R30, 0x580, RZ ;  /* 0x000005801e08c810 */ /* 0x000fea0007f1e0ff */
[----:B------:R-:W-:Y:S04]  /*4f10*/  @!P4 IMAD.X R2, RZ, RZ, R31, P0 ;  /* 0x000000ffff02c224 */ /* 0x000fe800000e061f */
[----:B------:R1:W-:Y:S01]  /*4f20*/  @!UP2 UTMALDG.3D [UR32], [UR18], desc[UR16] ;  /* 0x000010201200a5b4 */ /* 0x0003e20008011000 */
[----:B------:R1:W-:Y:S01]  /*4f30*/  @!UP1 UTMALDG.3D [UR8], [UR18], desc[UR16] ;  /* 0x00001008120095b4 */ /* 0x0003e20008011000 */
[----:B------:R1:W-:Y:S01]  /*4f40*/  @!P4 SYNCS.ARRIVE.TRANS64.RED.A0TR RZ, [UR7+0x88], R0 ;  /* 0x00008800ffffc9a7 */ /* 0x0003e20008300407 */
[----:B------:R-:W-:Y:S01]  /*4f50*/  SYNCS.ARRIVE.TRANS64.RED.A1T0 RZ, [UR14], RZ ;  /* 0x000000ffffff79a7 */ /* 0x000fe2000810040e */
[----:B------:R-:W2:Y:S02]  /*4f60*/  SYNCS.PHASECHK.TRANS64.TRYWAIT P2, [UR7+0xb0], R22 ;  /* 0x0000b016ff0075a7 */ /* 0x000ea40008041107 */
[----:B-12---:R-:W-:Y:S05]  /*4f70*/  @!P2 BRA `(.L_x_98) ;  /* 0x0000006000bca947 */ /* 0x006fea0003800000 */
.L_x_279:
[----:B------:R-:W2:Y:S01]  /*4f80*/  LDC.64 R12, c[0x0][0xb18] ;  /* 0x0002c600ff0c7b82 */ /* 0x000ea20000000a00 */
[----:B------:R-:W-:Y:S01]  /*4f90*/  @!P4 R2UR UR8, R2 ;  /* 0x000000000208c2ca */ /* 0x000fe200000e0000 */
[----:B------:R-:W-:Y:S01]  /*4fa0*/  VOTEU.ALL UP1, P4 ;  /* 0x0000000000ff7886 */ /* 0x000fe20002020000 */
[----:B------:R-:W-:Y:S01]  /*4fb0*/  @!P4 R2UR UR9, R8 ;  /* 0x000000000809c2ca */ /* 0x000fe200000e0000 */
[----:B------:R-:W-:Y:S01]  /*4fc0*/  VOTEU.ALL UP2, P4 ;  /* 0x0000000000ff7886 */ /* 0x000fe20002040000 */
[----:B------:R-:W-:Y:S03]  /*4fd0*/  UMOV UR16, 0x0 ;  /* 0x0000000000107882 */ /* 0x000fe60000000000 */
[----:B------:R-:W4:Y:S01]  /*4fe0*/  @!P1 LDC R2, c[0x0][0xb0c] ;  /* 0x0002c300ff029b82 */ /* 0x000f220000000800 */
[----:B------:R-:W-:Y:S01]  /*4ff0*/  @!UP1 UIADD3 UR26, UPT, UPT, UR42, 0x40, URZ ;  /* 0x000000402a1a9890 */ /* 0x000fe2000fffe0ff */
[----:B-1----:R-:W-:Y:S01]  /*5000*/  @!P4 IMAD.MOV.U32 R0, RZ, RZ, 0x2000 ;  /* 0x00002000ff00c424 */ /* 0x002fe200078e00ff */
[----:B------:R-:W-:Y:S01]  /*5010*/  @!UP1 UIADD3 UR24, UPT, UPT, UR7, 0x4200, URZ ;  /* 0x0000420007189890 */ /* 0x000fe2000fffe0ff */
[----:B------:R-:W-:Y:S01]  /*5020*/  @P3 SHF.R.U32.HI R26, RZ, 0x10, R17 ;  /* 0x00000010ff1a3819 */ /* 0x000fe20000011611 */
[----:B------:R-:W-:Y:S01]  /*5030*/  UMOV UR17, 0x10000000 ;  /* 0x1000000000117882 */ /* 0x000fe20000000000 */
[----:B------:R-:W-:Y:S01]  /*5040*/  UMOV UR27, UR43 ;  /* 0x0000002b001b7c82 */ /* 0x000fe20008000000 */
[----:B------:R-:W-:Y:S01]  /*5050*/  UMOV UR28, UR36 ;  /* 0x00000024001c7c82 */ /* 0x000fe20008000000 */
[----:B------:R-:W-:Y:S01]  /*5060*/  IMAD.U32 R9, RZ, RZ, UR8 ;  /* 0x00000008ff097e24 */ /* 0x000fe2000f8e00ff */
[----:B------:R-:W-:Y:S01]  /*5070*/  @!UP1 UIADD3 UR10, UPT, UPT, UR42, 0xc0, URZ ;  /* 0x000000c02a0a9890 */ /* 0x000fe2000fffe0ff */
[----:B------:R-:W-:Y:S01]  /*5080*/  IMAD.U32 R8, RZ, RZ, UR9 ;  /* 0x00000009ff087e24 */ /* 0x000fe2000f8e00ff */
[----:B------:R-:W-:Y:S01]  /*5090*/  @!UP1 UIADD3 UR8, UPT, UPT, UR7, 0x5200, URZ ;  /* 0x0000520007089890 */ /* 0x000fe2000fffe0ff */
[----:B------:R-:W-:Y:S01]  /*50a0*/  VIADD R28, R28, 0x1 ;  /* 0x000000011c1c7836 */ /* 0x000fe20000000000 */
[----:B------:R-:W-:Y:S01]  /*50b0*/  @!P4 R2UR UR19, R9 ;  /* 0x000000000913c2ca */ /* 0x000fe200000e0000 */
[----:B------:R-:W-:Y:S01]  /*50c0*/  VOTEU.ALL UP1, P4 ;  /* 0x0000000000ff7886 */ /* 0x000fe20002020000 */
[----:B------:R-:W-:Y:S01]  /*50d0*/  @!P4 R2UR UR18, R8 ;  /* 0x000000000812c2ca */ /* 0x000fe200000e0000 */
[----:B------:R-:W-:Y:S01]  /*50e0*/  UMOV UR9, UR25 ;  /* 0x0000001900097c82 */ /* 0x000fe20008000000 */
[----:B------:R-:W1:Y:S01]  /*50f0*/  LDC.64 R8, c[0x0][0xb10] ;  /* 0x0002c400ff087b82 */ /* 0x000e620000000a00 */
[----:B------:R-:W-:Y:S01]  /*5100*/  UMOV UR11, UR43 ;  /* 0x0000002b000b7c82 */ /* 0x000fe20008000000 */
[----:B------:R-:W-:Y:S01]  /*5110*/  UMOV UR12, UR36 ;  /* 0x00000024000c7c82 */ /* 0x000fe20008000000 */
[----:B------:R-:W-:Y:S08]  /*5120*/  UPRMT UR14, UR37, 0x654, UR25 ;  /* 0x00000654250e7896 */ /* 0x000ff00008000019 */
[----:B------:R1:W-:Y:S01]  /*5130*/  @!UP2 UTMALDG.3D [UR24], [UR18], desc[UR16] ;  /* 0x000010181200a5b4 */ /* 0x0003e20008011000 */
[----:B------:R1:W-:Y:S01]  /*5140*/  @!UP1 UTMALDG.3D [UR8], [UR18], desc[UR16] ;  /* 0x00001008120095b4 */ /* 0x0003e20008011000 */
[----:B------:R5:W-:Y:S01]  /*5150*/  @!P4 SYNCS.ARRIVE.TRANS64.RED.A0TR RZ, [UR7+0x90], R0 ;  /* 0x00009000ffffc9a7 */ /* 0x000be20008300407 */
[C---:B-1----:R-:W-:Y:S01]  /*5160*/  @!P1 IMAD.HI.U32 R8, R11.reuse, R8, RZ ;  /* 0x000000080b089227 */ /* 0x042fe200078e00ff */
[----:B--2---:R-:W-:Y:S02]  /*5170*/  @!P1 ISETP.NE.AND P0, PT, R12, 0x1, PT ;  /* 0x000000010c00980c */ /* 0x004fe40003f05270 */
[----:B----4-:R-:W-:Y:S01]  /*5180*/  @!P1 ISETP.NE.AND P2, PT, R2, 0x1, PT ;  /* 0x000000010200980c */ /* 0x010fe20003f45270 */
[C---:B------:R-:W-:Y:S01]  /*5190*/  @!P1 IMAD.HI.U32 R13, R10.reuse, R13, RZ ;  /* 0x0000000d0a0d9227 */ /* 0x040fe200078e00ff */
[----:B------:R-:W-:Y:S04]  /*51a0*/  @!P1 SHF.R.U32.HI R8, RZ, R9, R8 ;  /* 0x00000009ff089219 */ /* 0x000fe80000011608 */
[----:B------:R-:W-:Y:S01]  /*51b0*/  @!P1 SEL R8, R11, R8, !P2 ;  /* 0x000000080b089207 */ /* 0x000fe20005000000 */
[----:B------:R-:W-:Y:S01]  /*51c0*/  SYNCS.ARRIVE.TRANS64.RED.A1T0 RZ, [UR14], RZ ;  /* 0x000000ffffff79a7 */ /* 0x000fe2000810040e */
[----:B------:R-:W1:Y:S01]  /*51d0*/  SYNCS.PHASECHK.TRANS64.TRYWAIT P5, [UR7+0xb8], R22 ;  /* 0x0000b816ff0075a7 */ /* 0x000e6200080a1107 */
[----:B-----5:R-:W2:Y:S02]  /*51e0*/  @!P1 LDC R0, c[0x0][0xb20] ;  /* 0x0002c800ff009b82 */ /* 0x020ea40000000800 */
[----:B--2---:R-:W-:Y:S04]  /*51f0*/  @!P1 SHF.R.U32.HI R0, RZ, R0, R13 ;  /* 0x00000000ff009219 */ /* 0x004fe8000001160d */
[----:B------:R-:W-:Y:S05]  /*5200*/  @!P1 SEL R9, R10, R0, !P0 ;  /* 0x000000000a099207 */ /* 0x000fea0004000000 */
[----:B------:R-:W-:Y:S02]  /*5210*/  @!P1 IMAD.IADD R0, R9, 0x1, -R8 ;  /* 0x0000000109009824 */ /* 0x000fe400078e0a08 */
[----:B------:R-:W-:Y:S02]  /*5220*/  @!P1 IMAD.IADD R8, R8, 0x1, -R9 ;  /* 0x0000000108089824 */ /* 0x000fe400078e0a09 */
[----:B------:R-:W-:Y:S02]  /*5230*/  @!P1 IMAD R11, R0, R2, R11 ;  /* 0x00000002000b9224 */ /* 0x000fe400078e020b */
[----:B------:R-:W-:Y:S01]  /*5240*/  @!P1 IMAD R10, R8, R12, R10 ;  /* 0x0000000c080a9224 */ /* 0x000fe200078e020a */
[----:B-1----:R-:W-:Y:S06]  /*5250*/  @!P5 BRA `(.L_x_99) ;  /* 0x00000060001cd947 */ /* 0x002fec0003800000 */
.L_x_281:
[----:B------:R-:W-:Y:S01]  /*5260*/  @!P4 IADD3 R2, P0, PT, R30, 0x580, RZ ;  /* 0x000005801e02c810 */ /* 0x000fe20007f1e0ff */
[----:B------:R-:W-:Y:S01]  /*5270*/  VOTEU.ALL UP1, P4 ;  /* 0x0000000000ff7886 */ /* 0x000fe20002020000 */
[----:B------:R-:W-:Y:S01]  /*5280*/  VOTEU.ALL UP2, P4 ;  /* 0x0000000000ff7886 */ /* 0x000fe20002040000 */
[----:B------:R-:W-:Y:S01]  /*5290*/  UMOV UR14, 0x0 ;  /* 0x00000000000e7882 */ /* 0x000fe20000000000 */
[----:B------:R-:W-:Y:S01]  /*52a0*/  @!P4 R2UR UR9, R2 ;  /* 0x000000000209c2ca */ /* 0x000fe200000e0000 */
[----:B-1----:R-:W-:Y:S01]  /*52b0*/  @!P4 IMAD.X R0, RZ, RZ, R31, P0 ;  /* 0x000000ffff00c224 */ /* 0x002fe200000e061f */
[----:B------:R-:W-:Y:S01]  /*52c0*/  @!UP1 UIADD3 UR17, UPT, UPT, UR7, 0x98, URZ ;  /* 0x0000009807119890 */ /* 0x000fe2000fffe0ff */
[----:B------:R-:W-:Y:S01]  /*52d0*/  ISETP.NE.AND P0, PT, R28, 0x2, PT ;  /* 0x000000021c00780c */ /* 0x000fe20003f05270 */
[----:B------:R-:W-:Y:S01]  /*52e0*/  @!UP1 UIADD3 UR18, UPT, UPT, UR42, 0x60, URZ ;  /* 0x000000602a129890 */ /* 0x000fe2000fffe0ff */
[----:B------:R-:W-:Y:S01]  /*52f0*/  LOP3.LUT R29, R29, 0x1, RZ, 0x3c, !PT ;  /* 0x000000011d1d7812 */ /* 0x000fe200078e3cff */
[----:B------:R-:W-:Y:S01]  /*5300*/  @!UP1 UIADD3 UR16, UPT, UPT, UR7, 0x6200, URZ ;  /* 0x0000620007109890 */ /* 0x000fe2000fffe0ff */
[----:B------:R-:W-:Y:S01]  /*5310*/  @!P4 R2UR UR8, R0 ;  /* 0x000000000008c2ca */ /* 0x000fe200000e0000 */
[----:B------:R-:W-:Y:S01]  /*5320*/  UMOV UR15, 0x10000000 ;  /* 0x10000000000f7882 */ /* 0x000fe20000000000 */
[----:B------:R-:W-:Y:S01]  /*5330*/  UMOV UR19, UR43 ;  /* 0x0000002b00137c82 */ /* 0x000fe20008000000 */
[----:B------:R-:W-:Y:S01]  /*5340*/  UMOV UR20, UR36 ;  /* 0x0000002400147c82 */ /* 0x000fe20008000000 */
[----:B------:R-:W-:Y:S01]  /*5350*/  @!UP1 UIADD3 UR10, UPT, UPT, UR42, 0xe0, URZ ;  /* 0x000000e02a0a9890 */ /* 0x000fe2000fffe0ff */
[----:B------:R-:W-:Y:S01]  /*5360*/  SEL R0, RZ, 0x1, P0 ;  /* 0x00000001ff007807 */ /* 0x000fe20000000000 */
[----:B------:R-:W-:Y:S01]  /*5370*/  IMAD.U32 R8, RZ, RZ, UR9 ;  /* 0x00000009ff087e24 */ /* 0x000fe2000f8e00ff */
[----:B------:R-:W-:Y:S01]  /*5380*/  UMOV UR11, UR43 ;  /* 0x0000002b000b7c82 */ /* 0x000fe20008000000 */
[----:B------:R-:W-:Y:S01]  /*5390*/  UMOV UR12, UR36 ;  /* 0x00000024000c7c82 */ /* 0x000fe20008000000 */
[----:B------:R-:W-:Y:S01]  /*53a0*/  UMOV UR9, UR17 ;  /* 0x0000001100097c82 */ /* 0x000fe20008000000 */
[----:B------:R-:W-:Y:S01]  /*53b0*/  @P3 R2UR UR36, R26 ;  /* 0x000000001a2432ca */ /* 0x000fe200000e0000 */
[----:B------:R-:W-:Y:S01]  /*53c0*/  IMAD.IADD R22, R10, 0x1, R83 ;  /* 0x000000010a167824 */ /* 0x000fe200078e0253 */
[----:B------:R-:W-:Y:S01]  /*53d0*/  @!P4 R2UR UR22, R8 ;  /* 0x000000000816c2ca */ /* 0x000fe200000e0000 */
[----:B------:R-:W-:Y:S01]  /*53e0*/  IMAD.U32 R9, RZ, RZ, UR8 ;  /* 0x00000008ff097e24 */ /* 0x000fe2000f8e00ff */
[----:B------:R-:W-:Y:S01]  /*53f0*/  @!UP1 UIADD3 UR8, UPT, UPT, UR7, 0x7200, URZ ;  /* 0x0000720007089890 */ /* 0x000fe2000fffe0ff */
[----:B------:R-:W-:Y:S01]  /*5400*/  LOP3.LUT R27, R27, R0, RZ, 0x3c, !PT ;  /* 0x000000001b1b7212 */ /* 0x000fe200078e3cff */
[----:B------:R-:W-:Y:S01]  /*5410*/  VOTEU.ALL UP1, P4 ;  /* 0x0000000000ff7886 */ /* 0x000fe20002020000 */
[----:B------:R-:W-:Y:S01]  /*5420*/  IMAD.IADD R23, R11, 0x1, R100 ;  /* 0x000000010b177824 */ /* 0x000fe200078e0264 */
[----:B------:R-:W-:Y:S02]  /*5430*/  @!P4 R2UR UR23, R9 ;  /* 0x000000000917c2ca */ /* 0x000fe400000e0000 */
[----:B------:R-:W-:Y:S11]  /*5440*/  SEL R28, R28, RZ, P0 ;  /* 0x000000ff1c1c7207 */ /* 0x000ff60000000000 */
[----:B------:R2:W-:Y:S01]  /*5450*/  @!UP2 UTMALDG.3D [UR16], [UR22], desc[UR14] ;  /* 0x00000e101600a5b4 */ /* 0x0005e20008011000 */
[----:B------:R2:W-:Y:S01]  /*5460*/  @!UP1 UTMALDG.3D [UR8], [UR22], desc[UR14] ;  /* 0x00000e08160095b4 */ /* 0x0005e20008011000 */
[----:B------:R2:W-:Y:S01]  /*5470*/  @!P4 SYNCS.ARRIVE.TRANS64.RED.A0TR RZ, [UR7+0x98], R25 ;  /* 0x00009819ffffc9a7 */ /* 0x0005e20008300407 */
[----:B------:R-:W-:Y:S01]  /*5480*/  UPLOP3.LUT UP1, UPT, UPT, UPT, UPT, 0x80, 0x8 ;  /* 0x000000000008789c */ /* 0x000fe20003f2f070 */
[----:B------:R-:W-:Y:S01]  /*5490*/  SYNCS.ARRIVE.TRANS64.RED.A1T0 RZ, [UR13], RZ ;  /* 0x000000ffffff79a7 */ /* 0x000fe2000810040d */
[----:B------:R-:W-:Y:S09]  /*54a0*/  @P3 BRA `(.L_x_100) ;  /* 0xfffffff000343947 */ /* 0x000ff2000383ffff */
[----:B------:R-:W-:-:S04]  /*54b0*/  SHF.L.U32 R2, R29, 0x1f, RZ ;  /* 0x0000001f1d027819 */ /* 0x000fc800000006ff */
[----:B------:R-:W1:Y:S02]  /*54c0*/  SYNCS.PHASECHK.TRANS64.TRYWAIT P0, [UR7+0xa0], R2 ;  /* 0x0000a002ff0075a7 */ /* 0x000e640008001107 */
[----:B-1----:R-:W-:Y:S05]  /*54d0*/  @!P0 BRA `(.L_x_101) ;  /* 0x0000005c00948947 */ /* 0x002fea0003800000 */
.L_x_283:
[----:B------:R-:W4:Y:S02]  /*54e0*/  SYNCS.PHASECHK.TRANS64.TRYWAIT P0, [UR7+0xa8], R2 ;  /* 0x0000a802ff0075a7 */ /* 0x000f240008001107 */
[----:B----4-:R-:W-:Y:S05]  /*54f0*/  @!P0 BRA `(.L_x_102) ;  /* 0x0000005c00a48947 */ /* 0x010fea0003800000 */
.L_x_285:
[----:B------:R-:W4:Y:S02]  /*5500*/  SYNCS.PHASECHK.TRANS64.TRYWAIT P0, [UR7+0xb0], R2 ;  /* 0x0000b002ff0075a7 */ /* 0x000f240008001107 */
[----:B----4-:R-:W-:Y:S05]  /*5510*/  @!P0 BRA `(.L_x_103) ;  /* 0x0000005c00b48947 */ /* 0x010fea0003800000 */
.L_x_287:
[----:B-1----:R-:W-:-:S07]  /*5520*/  MOV R0, UR7 ;  /* 0x0000000700007c02 */ /* 0x002fce0008000f00 */
.L_x_104:
[----:B-1----:R-:W-:-:S04]  /*5530*/  SHF.L.U32 R2, R29, 0x1f, RZ ;  /* 0x0000001f1d027819 */ /* 0x002fc800000006ff */
[----:B------:R1:W4:Y:S03]  /*5540*/  SYNCS.PHASECHK.TRANS64.TRYWAIT P0, [R0+URZ+0xb8], R2 ;  /* 0x0000b802000075a7 */ /* 0x00032600080011ff */
[----:B----4-:R-:W-:Y:S05]  /*5550*/  @!P0 NANOSLEEP.SYNCS 0x989680 ;  /* 0x009896800000895d */ /* 0x010fea0003900000 */
[----:B------:R-:W4:Y:S02]  /*5560*/  @!P0 SYNCS.PHASECHK.TRANS64 P0, [R0+URZ+0xb8], R2 ;  /* 0x0000b802000085a7 */ /* 0x000f2400080010ff */
[----:B--2-4-:R-:W-:Y:S05]  /*5570*/  @P0 EXIT ;  /* 0x000000000000094d */ /* 0x014fea0003800000 */
[----:B------:R-:W-:Y:S05]  /*5580*/  BRA `(.L_x_104) ;  /* 0xfffffffc00e87947 */ /* 0x000fea000383ffff */
.L_x_89:
[----:B------:R-:W-:-:S06]  /*5590*/  UISETP.GE.AND UP1, UPT, UR10, 0x4, UPT ;  /* 0x000000040a00788c */ /* 0x000fcc000bf26270 */
[----:B------:R-:W-:-:S13]  /*55a0*/  PLOP3.LUT P0, PT, PT, PT, UP1, 0x80, 0x8 ;  /* 0x000000000008781c */ /* 0x000fda0003f0f018 */
[----:B------:R-:W-:Y:S05]  /*55b0*/  @!P0 EXIT ;  /* 0x000000000000894d */ /* 0x000fea0003800000 */
[----:B------:R-:W-:Y:S01]  /*55c0*/  BAR.SYNC.DEFER_BLOCKING 0x6, 0xa0 ;  /* 0x0182800000007b1d */ /* 0x000fe20000010000 */
[C---:B------:R-:W-:Y:S01]  /*55d0*/  IMAD.SHL.U32 R4, R121.reuse, 0x20, RZ ;  /* 0x0000002079047824 */ /* 0x040fe200078e00ff */
[C---:B------:R-:W-:Y:S01]  /*55e0*/  LOP3.LUT R123, R121.reuse, 0x60, RZ, 0xc0, !PT ;  /* 0x00000060797b7812 */ /* 0x040fe200078ec0ff */
[C---:B------:R-:W-:Y:S01]  /*55f0*/  IMAD.SHL.U32 R3, R124.reuse, 0x200000, RZ ;  /* 0x002000007c037824 */ /* 0x040fe200078e00ff */
[C---:B------:R-:W-:Y:S01]  /*5600*/  LOP3.LUT R122, R121.reuse, 0x2, RZ, 0xc0, !PT ;  /* 0x00000002797a7812 */ /* 0x040fe200078ec0ff */
[----:B------:R-:W-:Y:S01]  /*5610*/  IMAD.SHL.U32 R5, R124, 0x400, RZ ;  /* 0x000004007c057824 */ /* 0x000fe200078e00ff */
[----:B------:R-:W-:Y:S02]  /*5620*/  UMOV UR41, 0x400 ;  /* 0x0000040000297882 */ /* 0x000fe40000000000 */
[----:B------:R-:W1:Y:S01]  /*5630*/  LDC R108, c[0x0][0x370] ;  /* 0x0000dc00ff6c7b82 */ /* 0x000e620000000800 */
[----:B------:R-:W-:Y:S01]  /*5640*/  ULEA UR41, UR37, UR41, 0x18 ;  /* 0x0000002925297291 */ /* 0x000fe2000f8ec0ff */
[C---:B------:R-:W-:Y:S01]  /*5650*/  IMAD.SHL.U32 R2, R121.reuse, 0x4, RZ ;  /* 0x0000000479027824 */ /* 0x040fe200078e00ff */
[C---:B------:R-:W-:Y:S01]  /*5660*/  LOP3.LUT R120, R4.reuse, 0xb20, RZ, 0xc0, !PT ;  /* 0x00000b2004787812 */ /* 0x040fe200078ec0ff */
[----:B------:R-:W-:Y:S01]  /*5670*/  IMAD.U32 R41, R121, 0x10000, RZ ;  /* 0x0001000079297824 */ /* 0x000fe200078e00ff */
[----:B------:R-:W-:Y:S01]  /*5680*/  LOP3.LUT R4, R4, 0xc0, RZ, 0xc0, !PT ;  /* 0x000000c004047812 */ /* 0x000fe200078ec0ff */
[----:B------:R-:W-:Y:S01]  /*5690*/  UIADD3 UR40, UPT, UPT, UR41, 0x200, URZ ;  /* 0x0000020029287890 */ /* 0x000fe2000fffe0ff */
[----:B------:R-:W-:Y:S01]  /*56a0*/  LOP3.LUT R3, R3, 0x200000, RZ, 0xc0, !PT ;  /* 0x0020000003037812 */ /* 0x000fe200078ec0ff */
[----:B------:R-:W2:Y:S01]  /*56b0*/  LDC R107, c[0x0][0x374] ;  /* 0x0000dd00ff6b7b82 */ /* 0x000ea20000000800 */
[----:B------:R-:W-:Y:S01]  /*56c0*/  LOP3.LUT R120, R120, 0x400, R5, 0xf8, !PT ;  /* 0x0000040078787812 */ /* 0x000fe200078ef805 */
[----:B------:R-:W-:Y:S01]  /*56d0*/  IMAD.MOV.U32 R40, RZ, RZ, RZ ;  /* 0x000000ffff287224 */ /* 0x000fe200078e00ff */
[----:B------:R-:W-:Y:S01]  /*56e0*/  LOP3.LUT R2, R4, 0x18, R2, 0xf8, !PT ;  /* 0x0000001804027812 */ /* 0x000fe200078ef802 */
[----:B------:R-:W-:Y:S01]  /*56f0*/  IMAD.MOV.U32 R118, RZ, RZ, RZ ;  /* 0x000000ffff767224 */ /* 0x000fe200078e00ff */
[----:B------:R-:W-:Y:S01]  /*5700*/  LOP3.LUT R41, R3, 0x400000, R41, 0xf8, !PT ;  /* 0x0040000003297812 */ /* 0x000fe200078ef829 */
[----:B------:R-:W-:Y:S01]  /*5710*/  IMAD.MOV.U32 R106, RZ, RZ, RZ ;  /* 0x000000ffff6a7224 */ /* 0x000fe200078e00ff */
[----:B------:R-:W-:-:S02]  /*5720*/  LOP3.LUT R120, R120, R2, RZ, 0xfc, !PT ;  /* 0x0000000278787212 */ /* 0x000fc400078efcff */
[----:B------:R-:W-:Y:S01]  /*5730*/  CS2R R116, SRZ ;  /* 0x0000000000747805 */ /* 0x000fe2000001ff00 */
[----:B------:R-:W3:Y:S01]  /*5740*/  LDS R0, [UR41+0x180] ;  /* 0x00018029ff007984 */ /* 0x000ee20008000800 */
[----:B------:R-:W-:Y:S01]  /*5750*/  LOP3.LUT R121, R121, 0x4, RZ, 0xc0, !PT ;  /* 0x0000000479797812 */ /* 0x000fe200078ec0ff */
[----:B------:R-:W4:Y:S01]  /*5760*/  LDCU.64 UR46, c[0x0][0x348] ;  /* 0x00006900ff2e77ac */ /* 0x000f220008000a00 */
[----:B------:R-:W-:Y:S02]  /*5770*/  LEA R120, R120, UR40, 0x1 ;  /* 0x0000002878787c11 */ /* 0x000fe4000f8e08ff */
[----:B------:R-:W-:Y:S01]  /*5780*/  IADD3 R119, PT, PT, -R121, 0x2, RZ ;  /* 0x0000000279777810 */ /* 0x000fe20007ffe1ff */
[----:B------:R-:W-:Y:S01]  /*5790*/  UMOV UR44, 0x1 ;  /* 0x00000001002c7882 */ /* 0x000fe20000000000 */
[----:B------:R-:W-:Y:S01]  /*57a0*/  UMOV UR43, URZ ;  /* 0x000000ff002b7c82 */ /* 0x000fe20008000000 */
[----:B------:R-:W-:Y:S01]  /*57b0*/  UMOV UR42, URZ ;  /* 0x000000ff002a7c82 */ /* 0x000fe20008000000 */
[----:B-1234-:R-:W-:-:S07]  /*57c0*/  IMAD.IADD R41, R0, 0x1, R41 ;  /* 0x0000000100297824 */ /* 0x01efce00078e0229 */
.L_x_229:
[C---:B------:R-:W-:Y:S02]  /*57d0*/  LEA R0, R106.reuse, UR41, 0x3 ;  /* 0x000000296a007c11 */ /* 0x040fe4000f8e18ff */
[----:B------:R-:W-:Y:S02]  /*57e0*/  SHF.L.U32 R2, R117, 0x1f, RZ ;  /* 0x0000001f75027819 */ /* 0x000fe400000006ff */
[----:B------:R-:W-:Y:S02]  /*57f0*/  LEA R8, R106, UR41, 0x4 ;  /* 0x000000296a087c11 */ /* 0x000fe4000f8e20ff */
[----:B------:R-:W1:Y:S02]  /*5800*/  SYNCS.PHASECHK.TRANS64.TRYWAIT P0, [R0+URZ+0xd0], R2 ;  /* 0x0000d002000075a7 */ /* 0x000e6400080011ff */
[----:B-1----:R-:W-:Y:S05]  /*5810*/  @!P0 BRA `(.L_x_105) ;  /* 0x0000005c000c8947 */ /* 0x002fea0003800000 */
.L_x_288:
        /* <DEDUP_REMOVED lines=11> */
[----:B--2---:R-:W-:-:S04]  /*58d0*/  LOP3.LUT P3, RZ, R10, 0x1, RZ, 0xc0, !PT ;  /* 0x000000010aff7812 */ /* 0x004fc8000786c0ff */
[----:B------:R-:W-:-:S09]  /*58e0*/  P2R R126, PR, RZ, 0x8 ;  /* 0x00000008ff7e7803 */ /* 0x000fd20000000000 */
[----:B------:R-:W-:Y:S02]  /*58f0*/  @P3 MOV R114, R8 ;  /* 0x0000000800723202 */ /* 0x000fe40000000f00 */
[----:B------:R-:W-:Y:S01]  /*5900*/  @P3 LOP3.LUT R113, R9, 0xffff, RZ, 0xc0, !PT ;  /* 0x0000ffff09713812 */ /* 0x000fe200078ec0ff */
[----:B-1----:R-:W-:Y:S06]  /*5910*/  @!P0 BRA `(.L_x_106) ;  /* 0x0000000000b88947 */ /* 0x002fec0003800000 */
[----:B------:R-:W1:Y:S01]  /*5920*/  LDC.64 R4, c[0x0][0xb18] ;  /* 0x0002c600ff047b82 */ /* 0x000e620000000a00 */
[----:B------:R-:W-:-:S07]  /*5930*/  ISETP.NE.AND P0, PT, R36, 0x1, PT ;  /* 0x000000012400780c */ /* 0x000fce0003f05270 */
[----:B------:R-:W2:Y:S08]  /*5940*/  LDC.64 R6, c[0x0][0xb10] ;  /* 0x0002c400ff067b82 */ /* 0x000eb00000000a00 */
[----:B------:R-:W3:Y:S08]  /*5950*/  LDC R0, c[0x0][0xb20] ;  /* 0x0002c800ff007b82 */ /* 0x000ef00000000800 */
[----:B------:R-:W4:Y:S01]  /*5960*/  LDC R12, c[0x0][0xb0c] ;  /* 0x0002c300ff0c7b82 */ /* 0x000f220000000800 */
[----:B-1----:R-:W-:Y:S01]  /*5970*/  IMAD.HI.U32 R14, R107, R5, RZ ;  /* 0x000000056b0e7227 */ /* 0x002fe200078e00ff */
[----:B------:R-:W-:-:S03]  /*5980*/  ISETP.NE.AND P1, PT, R4, 0x1, PT ;  /* 0x000000010400780c */ /* 0x000fc60003f25270 */
[----:B------:R-:W-:-:S03]  /*5990*/  IMAD.HI.U32 R5, R113, R5, RZ ;  /* 0x0000000571057227 */ /* 0x000fc600078e00ff */
[----:B------:R-:W1:Y:S01]  /*59a0*/  LDC.64 R2, c[0x0][0xb28] ;  /* 0x0002ca00ff027b82 */ /* 0x000e620000000a00 */
[----:B--2---:R-:W-:-:S04]  /*59b0*/  IMAD.HI.U32 R15, R108, R6, RZ ;  /* 0x000000066c0f7227 */ /* 0x004fc800078e00ff */
[----:B------:R-:W-:Y:S01]  /*59c0*/  IMAD.HI.U32 R16, R114, R6, RZ ;  /* 0x0000000672107227 */ /* 0x000fe200078e00ff */
[-C--:B------:R-:W-:Y:S02]  /*59d0*/  SHF.R.U32.HI R15, RZ, R7.reuse, R15 ;  /* 0x00000007ff0f7219 */ /* 0x080fe4000001160f */
[-C--:B---3--:R-:W-:Y:S02]  /*59e0*/  SHF.R.U32.HI R14, RZ, R0.reuse, R14 ;  /* 0x00000000ff0e7219 */ /* 0x088fe4000001160e */
[----:B------:R-:W-:Y:S02]  /*59f0*/  SHF.R.U32.HI R5, RZ, R0, R5 ;  /* 0x00000000ff057219 */ /* 0x000fe40000011605 */
[----:B------:R-:W-:Y:S02]  /*5a00*/  SEL R14, R107, R14, !P1 ;  /* 0x0000000e6b0e7207 */ /* 0x000fe40004800000 */
[----:B------:R-:W-:Y:S02]  /*5a10*/  SHF.R.U32.HI R16, RZ, R7, R16 ;  /* 0x00000007ff107219 */ /* 0x000fe40000011610 */
[----:B----4-:R-:W-:-:S02]  /*5a20*/  ISETP.NE.AND P2, PT, R12, 0x1, PT ;  /* 0x000000010c00780c */ /* 0x010fc40003f45270 */
[----:B------:R-:W-:Y:S02]  /*5a30*/  SEL R5, R113, R5, !P1 ;  /* 0x0000000571057207 */ /* 0x000fe40004800000 */
[----:B------:R-:W-:Y:S02]  /*5a40*/  SEL R15, R108, R15, !P2 ;  /* 0x0000000f6c0f7207 */ /* 0x000fe40005000000 */
[----:B------:R-:W-:Y:S01]  /*5a50*/  SEL R16, R114, R16, !P2 ;  /* 0x0000001072107207 */ /* 0x000fe20005000000 */
[----:B-1----:R-:W-:-:S04]  /*5a60*/  IMAD.HI.U32 R13, R14, R2, RZ ;  /* 0x000000020e0d7227 */ /* 0x002fc800078e00ff */
        /* <DEDUP_REMOVED lines=25> */
.L_x_106:
[----:B------:R-:W1:Y:S02]  /*5c00*/  LDCU UR4, c[0x0][0xb30] ;  /* 0x00016600ff0477ac */ /* 0x000e640008000800 */
[----:B-1----:R-:W-:-:S09]  /*5c10*/  UISETP.NE.AND UP0, UPT, UR4, 0x1, UPT ;  /* 0x000000010400788c */ /* 0x002fd2000bf05270 */
        /* <DEDUP_REMOVED lines=17> */
.L_x_107:
[----:B------:R-:W-:Y:S01]  /*5d30*/  ULOP3.LUT UP0, URZ, UR40, 0x1b0, URZ, 0xc0, !UPT ;  /* 0x000001b028ff7892 */ /* 0x000fe2000f80c0ff */
[----:B------:R-:W-:Y:S02]  /*5d40*/  IADD3 R106, PT, PT, R106, 0x1, RZ ;  /* 0x000000016a6a7810 */ /* 0x000fe40007ffe0ff */
[----:B------:R-:W-:-:S06]  /*5d50*/  @P3 SHF.R.U32.HI R115, RZ, 0x10, R9 ;  /* 0x00000010ff733819 */ /* 0x000fcc0000011609 */
[----:B------:R-:W-:Y:S05]  /*5d60*/  BRA.U !UP0, `(.L_x_108) ;  /* 0x00000001087c7547 */ /* 0x000fea000b800000 */
[----:B------:R-:W-:Y:S01]  /*5d70*/  MOV R2, 0x0 ;  /* 0x0000000000027802 */ /* 0x000fe20000000f00 */
[----:B------:R-:W1:Y:S01]  /*5d80*/  LDCU.64 UR8, c[0x4][0x80] ;  /* 0x01001000ff0877ac */ /* 0x000e620008000a00 */
[----:B------:R-:W-:Y:S02]  /*5d90*/  HFMA2 R12, -RZ, RZ, 0, 5.9604644775390625e-08 ;  /* 0x00000001ff0c7431 */ /* 0x000fe400000001ff */
[----:B------:R-:W-:Y:S01]  /*5da0*/  IMAD.MOV.U32 R8, RZ, RZ, 0x70 ;  /* 0x00000070ff087424 */ /* 0x000fe200078e00ff */
[----:B------:R2:W3:Y:S01]  /*5db0*/  LDC.64 R14, c[0x4][R2] ;  /* 0x01000000020e7b82 */ /* 0x0004e20000000a00 */
[----:B------:R-:W4:Y:S01]  /*5dc0*/  LDCU.64 UR6, c[0x4][0x88] ;  /* 0x01001100ff0677ac */ /* 0x000f220008000a00 */
[----:B------:R-:W-:Y:S01]  /*5dd0*/  IMAD.MOV.U32 R13, RZ, RZ, RZ ;  /* 0x000000ffff0d7224 */ /* 0x000fe200078e00ff */
[----:B------:R-:W2:Y:S01]  /*5de0*/  LDCU.64 UR4, c[0x4][0x8] ;  /* 0x01000100ff0477ac */ /* 0x000ea20008000a00 */
[----:B-1----:R-:W-:Y:S01]  /*5df0*/  IMAD.U32 R4, RZ, RZ, UR8 ;  /* 0x00000008ff047e24 */ /* 0x002fe2000f8e00ff */
[----:B------:R-:W-:Y:S01]  /*5e00*/  MOV R5, UR9 ;  /* 0x0000000900057c02 */ /* 0x000fe20008000f00 */
[----:B----4-:R-:W-:Y:S01]  /*5e10*/  IMAD.U32 R6, RZ, RZ, UR6 ;  /* 0x00000006ff067e24 */ /* 0x010fe2000f8e00ff */
[----:B------:R-:W-:Y:S01]  /*5e20*/  MOV R7, UR7 ;  /* 0x0000000700077c02 */ /* 0x000fe20008000f00 */
[----:B--2---:R-:W-:Y:S01]  /*5e30*/  IMAD.U32 R10, RZ, RZ, UR4 ;  /* 0x00000004ff0a7e24 */ /* 0x004fe2000f8e00ff */
[----:B------:R-:W-:-:S02]  /*5e40*/  MOV R11, UR5 ;  /* 0x00000005000b7c02 */ /* 0x000fc40008000f00 */
[----:B------:R-:W-:-:S07]  /*5e50*/  LEPC R20, `(.L_x_109) ;  /* 0x000000001014794e */ /* 0x000fce0000000000 */
[----:B---3-5:R-:W-:Y:S05]  /*5e60*/  CALL.ABS.NOINC R14 ;  /* 0x000000000e007343 */ /* 0x028fea0003c00000 */
.L_x_109:
[----:B------:R-:W1:Y:S01]  /*5e70*/  LDC.64 R2, c[0x4][R2] ;  /* 0x0100000002027b82 */ /* 0x000e620000000a00 */
[----:B------:R-:W2:Y:S01]  /*5e80*/  LDCU.64 UR8, c[0x4][0x80] ;  /* 0x01001000ff0877ac */ /* 0x000ea20008000a00 */
[----:B------:R-:W-:Y:S02]  /*5e90*/  HFMA2 R12, -RZ, RZ, 0, 5.9604644775390625e-08 ;  /* 0x00000001ff0c7431 */ /* 0x000fe400000001ff */
[----:B------:R-:W-:Y:S01]  /*5ea0*/  IMAD.MOV.U32 R8, RZ, RZ, 0x70 ;  /* 0x00000070ff087424 */ /* 0x000fe200078e00ff */
[----:B------:R-:W3:Y:S01]  /*5eb0*/  LDCU.64 UR6, c[0x4][0x88] ;  /* 0x01001100ff0677ac */ /* 0x000ee20008000a00 */
[----:B------:R-:W-:Y:S01]  /*5ec0*/  IMAD.MOV.U32 R13, RZ, RZ, RZ ;  /* 0x000000ffff0d7224 */ /* 0x000fe200078e00ff */
[----:B------:R-:W4:Y:S01]  /*5ed0*/  LDCU.64 UR4, c[0x4][0x8] ;  /* 0x01000100ff0477ac */ /* 0x000f220008000a00 */
[----:B--2---:R-:W-:Y:S02]  /*5ee0*/  MOV R4, UR8 ;  /* 0x0000000800047c02 */ /* 0x004fe40008000f00 */
[----:B------:R-:W-:Y:S01]  /*5ef0*/  MOV R5, UR9 ;  /* 0x0000000900057c02 */ /* 0x000fe20008000f00 */
[----:B---3--:R-:W-:Y:S01]  /*5f00*/  IMAD.U32 R6, RZ, RZ, UR6 ;  /* 0x00000006ff067e24 */ /* 0x008fe2000f8e00ff */
[----:B------:R-:W-:Y:S01]  /*5f10*/  MOV R7, UR7 ;  /* 0x0000000700077c02 */ /* 0x000fe20008000f00 */
[----:B----4-:R-:W-:Y:S01]  /*5f20*/  IMAD.U32 R10, RZ, RZ, UR4 ;  /* 0x00000004ff0a7e24 */ /* 0x010fe2000f8e00ff */
[----:B------:R-:W-:-:S02]  /*5f30*/  MOV R11, UR5 ;  /* 0x00000005000b7c02 */ /* 0x000fc40008000f00 */
[----:B------:R-:W-:-:S07]  /*5f40*/  LEPC R20, `(.L_x_108) ;  /* 0x000000001014794e */ /* 0x000fce0000000000 */
[----:B-1----:R-:W-:Y:S05]  /*5f50*/  CALL.ABS.NOINC R2 ;  /* 0x0000000002007343 */ /* 0x002fea0003c00000 */
.L_x_108:
[----:B------:R-:W1:Y:S01]  /*5f60*/  LDC.64 R2, c[0x0][0x890] ;  /* 0x00022400ff027b82 */ /* 0x000e620000000a00 */
[----:B------:R-:W-:-:S06]  /*5f70*/  ULOP3.LUT UR4, UR44, 0x1, URZ, 0x3c, !UPT ;  /* 0x000000012c047892 */ /* 0x000fcc000f8e3cff */
[----:B------:R-:W-:Y:S01]  /*5f80*/  IMAD.U32 R112, RZ, RZ, UR4 ;  /* 0x00000004ff707e24 */ /* 0x000fe2000f8e00ff */
[----:B-1----:R-:W-:-:S04]  /*5f90*/  ISETP.NE.U32.AND P4, PT, R2, RZ, PT ;  /* 0x000000ff0200720c */ /* 0x002fc80003f85070 */
[----:B------:R-:W-:-:S13]  /*5fa0*/  ISETP.NE.AND.EX P4, PT, R3, RZ, PT, P4 ;  /* 0x000000ff0300720c */ /* 0x000fda0003f85340 */
[----:B------:R-:W-:Y:S05]  /*5fb0*/  @!P4 BRA `(.L_x_110) ;  /* 0x000000000034c947 */ /* 0x000fea0003800000 */
[----:B------:R-:W1:Y:S02]  /*5fc0*/  LDCU.64 UR4, c[0x0][0x888] ;  /* 0x00011100ff0477ac */ /* 0x000e640008000a00 */
[----:B-1----:R-:W-:-:S04]  /*5fd0*/  UISETP.NE.U32.AND UP0, UPT, UR4, URZ, UPT ;  /* 0x000000ff0400728c */ /* 0x002fc8000bf05070 */
[----:B------:R-:W-:-:S09]  /*5fe0*/  UISETP.NE.AND.EX UP0, UPT, UR5, URZ, UPT, UP0 ;  /* 0x000000ff0500728c */ /* 0x000fd2000bf05300 */
[----:B------:R-:W-:Y:S05]  /*5ff0*/  BRA.U !UP0, `(.L_x_111) ;  /* 0x0000000108187547 */ /* 0x000fea000b800000 */
[----:B------:R-:W1:Y:S01]  /*6000*/  LDC.64 R4, c[0x0][0x888] ;  /* 0x00022200ff047b82 */ /* 0x000e620000000a00 */
[----:B------:R-:W-:-:S04]  /*6010*/  IMAD R0, R2, UR36, RZ ;  /* 0x0000002402007c24 */ /* 0x000fc8000f8e02ff */
[----:B-1----:R-:W-:-:S05]  /*6020*/  IMAD.WIDE R4, R0, 0x4, R4 ;  /* 0x0000000400047825 */ /* 0x002fca00078e0204 */
[----:B-----5:R1:W5:Y:S01]  /*6030*/  LDG.E R63, desc[UR38][R4.64] ;  /* 0x00000026043f7981 */ /* 0x020362000c1e1900 */
[----:B------:R-:W-:Y:S01]  /*6040*/  MOV R101, 0x1 ;  /* 0x0000000100657802 */ /* 0x000fe20000000f00 */
[----:B------:R-:W-:Y:S06]  /*6050*/  BRA `(.L_x_110) ;  /* 0x00000000000c7947 */ /* 0x000fec0003800000 */
.L_x_111:
[----:B------:R-:W1:Y:S01]  /*6060*/  LDCU UR4, c[0x0][0x880] ;  /* 0x00011000ff0477ac */ /* 0x000e620008000800 */
[----:B------:R-:W-:Y:S01]  /*6070*/  HFMA2 R101, -RZ, RZ, 0, 5.9604644775390625e-08 ;  /* 0x00000001ff657431 */ /* 0x000fe200000001ff */
[----:B-1---5:R-:W-:Y:S02]  /*6080*/  MOV R63, UR4 ;  /* 0x00000004003f7c02 */ /* 0x022fe40008000f00 */
.L_x_110:
[----:B-1----:R-:W1:Y:S02]  /*6090*/  LDC.64 R4, c[0x0][0x8b0] ;  /* 0x00022c00ff047b82 */ /* 0x002e640000000a00 */
        /* <DEDUP_REMOVED lines=11> */
[----:B------:R-:W-:Y:S05]  /*6150*/  BRA `(.L_x_112) ;  /* 0x0000000000087947 */ /* 0x000fea0003800000 */
.L_x_113:
[----:B------:R-:W1:Y:S02]  /*6160*/  LDCU UR4, c[0x0][0x8a0] ;  /* 0x00011400ff0477ac */ /* 0x000e640008000800 */
[----:B-1---5:R-:W-:Y:S02]  /*6170*/  MOV R42, UR4 ;  /* 0x00000004002a7c02 */ /* 0x022fe40008000f00 */
.L_x_112:
[----:B------:R-:W-:Y:S01]  /*6180*/  UISETP.NE.AND UP0, UPT, UR45, URZ, UPT ;  /* 0x000000ff2d00728c */ /* 0x000fe2000bf05270 */
[----:B------:R-:W-:-:S04]  /*6190*/  PLOP3.LUT P0, PT, PT, PT, PT, 0x8, 0x80 ;  /* 0x000000000080781c */ /* 0x000fc80003f0e170 */
[----:B------:R-:W-:-:S04]  /*61a0*/  P2R R127, PR, RZ, 0x1 ;  /* 0x00000001ff7f7803 */ /* 0x000fc80000000000 */
[----:B------:R-:W-:Y:S05]  /*61b0*/  BRA.U !UP0, `(.L_x_114) ;  /* 0x00000001083c7547 */ /* 0x000fea000b800000 */
[----:B------:R-:W-:-:S04]  /*61c0*/  ISETP.NE.U32.AND P0, PT, R2, RZ, PT ;  /* 0x000000ff0200720c */ /* 0x000fc80003f05070 */
[----:B------:R-:W-:-:S13]  /*61d0*/  ISETP.NE.AND.EX P0, PT, R3, RZ, PT, P0 ;  /* 0x000000ff0300720c */ /* 0x000fda0003f05300 */
[----:B-----5:R-:W-:-:S04]  /*61e0*/  @!P0 FSETP.EQ.AND P1, PT, R63, RZ, PT ;  /* 0x000000ff3f00820b */ /* 0x020fc80003f22000 */
[----:B------:R-:W-:Y:S01]  /*61f0*/  P2R R127, PR, RZ, 0x2 ;  /* 0x00000002ff7f7803 */ /* 0x000fe20000000000 */
[----:B------:R-:W-:Y:S08]  /*6200*/  @!P0 BRA `(.L_x_114) ;  /* 0x0000000000288947 */ /* 0x000ff00003800000 */
[----:B------:R-:W2:Y:S01]  /*6210*/  LDCU.64 UR4, c[0x0][0x888] ;  /* 0x00011100ff0477ac */ /* 0x000ea20008000a00 */
[----:B------:R-:W-:Y:S02]  /*6220*/  LOP3.LUT P1, RZ, R101, 0xff, RZ, 0xc0, !PT ;  /* 0x000000ff65ff7812 */ /* 0x000fe4000782c0ff */
[----:B------:R-:W-:-:S04]  /*6230*/  FSETP.NEU.AND P0, PT, R63, RZ, PT ;  /* 0x000000ff3f00720b */ /* 0x000fc80003f0d000 */
[----:B------:R-:W-:Y:S02]  /*6240*/  SEL R0, RZ, 0xffffffff, P0 ;  /* 0xffffffffff007807 */ /* 0x000fe40000000000 */
[----:B--2---:R-:W-:-:S04]  /*6250*/  ISETP.NE.U32.AND P2, PT, RZ, UR4, PT ;  /* 0x00000004ff007c0c */ /* 0x004fc8000bf45070 */
[----:B------:R-:W-:-:S04]  /*6260*/  ISETP.NE.AND.EX P2, PT, RZ, UR5, PT, P2 ;  /* 0x00000005ff007c0c */ /* 0x000fc8000bf45320 */
[----:B------:R-:W-:-:S04]  /*6270*/  @!P1 SEL R0, RZ, 0xffffffff, P2 ;  /* 0xffffffffff009807 */ /* 0x000fc80001000000 */
[----:B------:R-:W-:-:S04]  /*6280*/  LOP3.LUT R0, R0, 0x1, RZ, 0xc0, !PT ;  /* 0x0000000100007812 */ /* 0x000fc800078ec0ff */
[----:B------:R-:W-:-:S04]  /*6290*/  ISETP.EQ.U32.AND P0, PT, R0, 0x1, PT ;  /* 0x000000010000780c */ /* 0x000fc80003f02070 */
[----:B------:R-:W-:-:S09]  /*62a0*/  P2R R127, PR, RZ, 0x1 ;  /* 0x00000001ff7f7803 */ /* 0x000fd20000000000 */
.L_x_114:
[----:B------:R-:W-:Y:S01]  /*62b0*/  ISETP.NE.AND P5, PT, R127, RZ, PT ;  /* 0x000000ff7f00720c */ /* 0x000fe20003fa5270 */
[----:B------:R-:W-:Y:S01]  /*62c0*/  IMAD.MOV.U32 R111, RZ, RZ, 0x1 ;  /* 0x00000001ff6f7424 */ /* 0x000fe200078e00ff */
[----:B------:R-:W-:Y:S01]  /*62d0*/  LEA R3, R40, UR41, 0x3 ;  /* 0x0000002928037c11 */ /* 0x000fe2000f8e18ff */
[----:B------:R-:W-:Y:S01]  /*62e0*/  IMAD.SHL.U32 R105, R23, 0x40, RZ ;  /* 0x0000004017697824 */ /* 0x000fe200078e00ff */
[----:B------:R-:W-:Y:S01]  /*62f0*/  SHF.L.U32 R0, R118, 0x1f, RZ ;  /* 0x0000001f76007819 */ /* 0x000fe200000006ff */
[----:B------:R-:W-:Y:S01]  /*6300*/  IMAD.SHL.U32 R103, R22, 0x100, RZ ;  /* 0x0000010016677824 */ /* 0x000fe200078e00ff */
[----:B-----5:R-:W-:Y:S01]  /*6310*/  FSETP.NEU.AND P3, PT, R63, RZ, PT ;  /* 0x000000ff3f00720b */ /* 0x020fe20003f6d000 */
[----:B------:R-:W-:Y:S01]  /*6320*/  IMAD R38, R40, 0x80, R41 ;  /* 0x0000008028267824 */ /* 0x000fe200078e0229 */
[----:B------:R-:W-:Y:S01]  /*6330*/  CS2R R98, SRZ ;  /* 0x0000000000627805 */ /* 0x000fe2000001ff00 */
[----:B------:R-:W-:Y:S01]  /*6340*/  IMAD.MOV.U32 R39, RZ, RZ, RZ ;  /* 0x000000ffff277224 */ /* 0x000fe200078e00ff */
[----:B------:R-:W-:Y:S01]  /*6350*/  CS2R R96, SRZ ;  /* 0x0000000000607805 */ /* 0x000fe2000001ff00 */
[----:B------:R-:W-:Y:S01]  /*6360*/  IMAD.U32 R110, RZ, RZ, UR42 ;  /* 0x0000002aff6e7e24 */ /* 0x000fe2000f8e00ff */
[----:B------:R-:W-:Y:S01]  /*6370*/  CS2R R94, SRZ ;  /* 0x00000000005e7805 */ /* 0x000fe2000001ff00 */
[----:B------:R-:W-:Y:S01]  /*6380*/  VOTEU.ALL UP0, P5 ;  /* 0x0000000000ff7886 */ /* 0x000fe20002800000 */
[----:B------:R-:W-:Y:S01]  /*6390*/  @!P5 SHF.L.U32 R2, R112, 0x1f, RZ ;  /* 0x0000001f7002d819 */ /* 0x000fe200000006ff */
[----:B------:R-:W-:Y:S01]  /*63a0*/  IMAD.U32 R109, RZ, RZ, UR43 ;  /* 0x0000002bff6d7e24 */ /* 0x000fe2000f8e00ff */
[----:B------:R-:W-:-:S02]  /*63b0*/  CS2R R92, SRZ ;  /* 0x00000000005c7805 */ /* 0x000fc4000001ff00 */
[----:B------:R-:W-:Y:S01]  /*63c0*/  CS2R R90, SRZ ;  /* 0x00000000005a7805 */ /* 0x000fe2000001ff00 */
[----:B------:R-:W-:Y:S01]  /*63d0*/  @!UP0 ULEA UR4, UR43, UR41, 0x3 ;  /* 0x000000292b048291 */ /* 0x000fe2000f8e18ff */
[----:B------:R-:W-:Y:S02]  /*63e0*/  CS2R R88, SRZ ;  /* 0x0000000000587805 */ /* 0x000fe4000001ff00 */
[----:B------:R-:W-:Y:S02]  /*63f0*/  CS2R R86, SRZ ;  /* 0x0000000000567805 */ /* 0x000fe4000001ff00 */
[----:B------:R-:W-:-:S04]  /*6400*/  CS2R R84, SRZ ;  /* 0x0000000000547805 */ /* 0x000fc8000001ff00 */
[----:B------:R2:W3:Y:S02]  /*6410*/  @!P5 SYNCS.PHASECHK.TRANS64.TRYWAIT P1, [UR4+0x80], R2 ;  /* 0x00008002ff00d5a7 */ /* 0x0004e40008021104 */
[----:B------:R-:W4:Y:S01]  /*6420*/  LDCU.64 UR4, c[0x0][0x888] ;  /* 0x00011100ff0477ac */ /* 0x000f220008000a00 */
[----:B------:R1:W3:Y:S01]  /*6430*/  SYNCS.PHASECHK.TRANS64.TRYWAIT P0, [R3+URZ+0xf0], R0 ;  /* 0x0000f000030075a7 */ /* 0x0002e200080011ff */
[----:B----4-:R-:W-:-:S04]  /*6440*/  ISETP.NE.U32.AND P2, PT, RZ, UR4, PT ;  /* 0x00000004ff007c0c */ /* 0x010fc8000bf45070 */
[----:B------:R-:W-:-:S04]  /*6450*/  ISETP.NE.AND.EX P2, PT, RZ, UR5, PT, P2 ;  /* 0x00000005ff007c0c */ /* 0x000fc8000bf45320 */
[----:B--2---:R-:W-:Y:S02]  /*6460*/  SEL R2, RZ, 0xffffffff, P2 ;  /* 0xffffffffff027807 */ /* 0x004fe40001000000 */
[----:B------:R-:W-:Y:S02]  /*6470*/  LOP3.LUT P2, R102, R101, 0xff, RZ, 0xc0, !PT ;  /* 0x000000ff65667812 */ /* 0x000fe4000784c0ff */
[----:B-1----:R-:W-:-:S04]  /*6480*/  SEL R0, RZ, 0xffffffff, P3 ;  /* 0xffffffffff007807 */ /* 0x002fc80001800000 */
[----:B------:R-:W-:-:S04]  /*6490*/  @P4 SEL R0, R2, R0, !P2 ;  /* 0x0000000002004207 */ /* 0x000fc80005000000 */
[----:B------:R-:W-:-:S04]  /*64a0*/  LOP3.LUT R0, R0, 0x1, RZ, 0xc0, !PT ;  /* 0x0000000100007812 */ /* 0x000fc800078ec0ff */
[----:B------:R-:W-:-:S04]  /*64b0*/  ISETP.NE.U32.AND P2, PT, R0, 0x1, PT ;  /* 0x000000010000780c */ /* 0x000fc80003f45070 */
[----:B------:R-:W-:Y:S02]  /*64c0*/  P2R R125, PR, RZ, 0x4 ;  /* 0x00000004ff7d7803 */ /* 0x000fe40000000000 */
[----:B---3--:R-:W-:Y:S02]  /*64d0*/  @!P5 SEL R111, RZ, 0x1, !P1 ;  /* 0x00000001ff6fd807 */ /* 0x008fe40004800000 */
[----:B------:R-:W-:-:S07]  /*64e0*/  SEL R104, RZ, 0x1, !P0 ;  /* 0x00000001ff687807 */ /* 0x000fce0004000000 */
.L_x_228:
[----:B------:R-:W-:Y:S01]  /*64f0*/  ISETP.NE.AND P0, PT, R127, RZ, PT ;  /* 0x000000ff7f00720c */ /* 0x000fe20003f05270 */
[----:B------:R-:W-:Y:S05]  /*6500*/  YIELD ;  /* 0x0000000000007946 */ /* 0x000fea0003800000 */
[----:B------:R-:W-:Y:S07]  /*6510*/  BSSY B1, `(.L_x_115) ;  /* 0x000001a000017945 */ /* 0x000fee0003800000 */
[----:B------:R-:W-:Y:S05]  /*6520*/  @P0 BRA `(.L_x_116) ;  /* 0x0000000000600947 */ /* 0x000fea0003800000 */
[----:B------:R-:W-:Y:S01]  /*6530*/  ISETP.NE.AND P1, PT, R125, RZ, PT ;  /* 0x000000ff7d00720c */ /* 0x000fe20003f25270 */
[----:B------:R-:W-:Y:S01]  /*6540*/  BSSY B0, `(.L_x_117) ;  /* 0x000000b000007945 */ /* 0x000fe20003800000 */
[----:B------:R-:W-:Y:S11]  /*6550*/  ISETP.NE.AND P0, PT, R111, RZ, PT ;  /* 0x000000ff6f00720c */ /* 0x000ff60003f05270 */
[----:B------:R-:W-:Y:S05]  /*6560*/  @P1 LEA R6, R109, R120, 0xd ;  /* 0x000000786d061211 */ /* 0x000fea00078e68ff */
[--C-:B------:R-:W-:Y:S02]  /*6570*/  @P1 IMAD R5, R122, -0x10, R6.reuse ;  /* 0xfffffff07a051824 */ /* 0x100fe400078e0206 */
[----:B------:R-:W-:Y:S03]  /*6580*/  @P1 IMAD R4, R121, -0x10, R6 ;  /* 0xfffffff079041824 */ /* 0x000fe600078e0206 */
[----:B------:R-:W-:Y:S01]  /*6590*/  @P1 LEA R3, R119, R5, 0x4 ;  /* 0x0000000577031211 */ /* 0x000fe200078e20ff */
[----:B------:R-:W-:Y:S06]  /*65a0*/  @P0 BRA `(.L_x_118) ;  /* 0x0000000000100947 */ /* 0x000fec0003800000 */
[----:B------:R-:W-:Y:S02]  /*65b0*/  LEA R2, R109, UR41, 0x3 ;  /* 0x000000296d027c11 */ /* 0x000fe4000f8e18ff */
[----:B------:R-:W-:Y:S04]  /*65c0*/  SHF.L.U32 R0, R112, 0x1f, RZ ;  /* 0x0000001f70007819 */ /* 0x000fe800000006ff */
[----:B------:R-:W1:Y:S02]  /*65d0*/  SYNCS.PHASECHK.TRANS64.TRYWAIT P0, [R2+URZ+0x80], R0 ;  /* 0x00008000020075a7 */ /* 0x000e6400080011ff */
[----:B-1----:R-:W-:Y:S05]  /*65e0*/  @!P0 BRA `(.L_x_119) ;  /* 0x0000004c00ac8947 */ /* 0x002fea0003800000 */
.L_x_118:
[----:B------:R-:W-:Y:S05]  /*65f0*/  BSYNC B0 ;  /* 0x0000000000007941 */ /* 0x000fea0003800000 */
.L_x_117:
[----:B------:R-:W-:Y:S01]  /*6600*/  ISETP.NE.AND P0, PT, R125, RZ, PT ;  /* 0x000000ff7d00720c */ /* 0x000fe20003f05270 */
[----:B------:R-:W-:Y:S11]  /*6610*/  VIADD R109, R109, 0x1 ;  /* 0x000000016d6d7836 */ /* 0x000ff60000000000 */
[----:B------:R-:W-:Y:S01]  /*6620*/  @!UPT UIADD3 URZ, UPT, UPT, URZ, URZ, URZ ;  /* 0x000000fffffff290 */ /* 0x000fe2000fffe0ff */
[----:B------:R2:W3:Y:S04]  /*6630*/  @P0 LDS.128 R84, [R6] ;  /* 0x0000000006540984 */ /* 0x0004e80000000c00 */
[----:B------:R2:W4:Y:S04]  /*6640*/  @P0 LDS.128 R92, [R4+0x20] ;  /* 0x00002000045c0984 */ /* 0x0005280000000c00 */
[----:B------:R2:W2:Y:S04]  /*6650*/  @P0 LDS.128 R88, [R5+0x10] ;  /* 0x0000100005580984 */ /* 0x0004a80000000c00 */
[----:B------:R2:W2:Y:S01]  /*6660*/  @P0 LDS.128 R96, [R3+0x10] ;  /* 0x0000100003600984 */ /* 0x0004a20000000c00 */
[C---:B------:R-:W-:Y:S04]  /*6670*/  ISETP.NE.AND P0, PT, R109.reuse, 0x4, PT ;  /* 0x000000046d00780c */ /* 0x040fe80003f05270 */
[----:B-1----:R-:W-:Y:S02]  /*6680*/  SEL R0, RZ, 0x1, P0 ;  /* 0x00000001ff007807 */ /* 0x002fe40000000000 */
[----:B------:R-:W-:Y:S02]  /*6690*/  SEL R109, R109, RZ, P0 ;  /* 0x000000ff6d6d7207 */ /* 0x000fe40000000000 */
[----:B------:R-:W-:Y:S02]  /*66a0*/  LOP3.LUT R112, R112, R0, RZ, 0x3c, !PT ;  /* 0x0000000070707212 */ /* 0x000fe400078e3cff */
.L_x_116:
[----:B------:R-:W-:Y:S05]  /*66b0*/  BSYNC B1 ;  /* 0x0000000000017941 */ /* 0x000fea0003800000 */
.L_x_115:
[C---:B------:R-:W-:Y:S01]  /*66c0*/  LOP3.LUT P1, RZ, R39.reuse, R104, RZ, 0xfc, !PT ;  /* 0x0000006827ff7212 */ /* 0x040fe2000782fcff */
[----:B------:R-:W-:Y:S01]  /*66d0*/  IMAD.SHL.U32 R37, R39, 0x20, RZ ;  /* 0x0000002027257824 */ /* 0x000fe200078e00ff */
[----:B------:R-:W-:Y:S01]  /*66e0*/  LEA R128, R40, UR41, 0x3 ;  /* 0x0000002928807c11 */ /* 0x000fe2000f8e18ff */
[----:B------:R-:W-:Y:S02]  /*66f0*/  BSSY B0, `(.L_x_120) ;  /* 0x0000009000007945 */ /* 0x000fe40003800000 */
[----:B------:R-:W-:Y:S05]  /*6700*/  IMAD.IADD R2, R38, 0x1, R37 ;  /* 0x0000000126027824 */ /* 0x000fea00078e0225 */
[----:B------:R-:W-:Y:S04]  /*6710*/  SHF.R.U32.HI R0, RZ, 0x15, R2 ;  /* 0x00000015ff007819 */ /* 0x000fe80000011602 */
[----:B------:R-:W-:Y:S01]  /*6720*/  LOP3.LUT P0, RZ, R0, 0x3, R124, 0x48, !PT ;  /* 0x0000000300ff7812 */ /* 0x000fe2000780487c */
[----:B------:R-:W-:Y:S01]  /*6730*/  @!UPT UIADD3 URZ, UPT, UPT, URZ, URZ, URZ ;  /* 0x000000fffffff290 */ /* 0x000fe2000fffe0ff */
[----:B------:R-:W-:Y:S11]  /*6740*/  @P1 BRA `(.L_x_121) ;  /* 0x00000000000c1947 */ /* 0x000ff60003800000 */
[----:B------:R-:W-:Y:S04]  /*6750*/  SHF.L.U32 R0, R118, 0x1f, RZ ;  /* 0x0000001f76007819 */ /* 0x000fe800000006ff */
[----:B------:R-:W1:Y:S02]  /*6760*/  SYNCS.PHASECHK.TRANS64.TRYWAIT P1, [R128+URZ+0xf0], R0 ;  /* 0x0000f000800075a7 */ /* 0x000e6400080211ff */
[----:B-1----:R-:W-:Y:S05]  /*6770*/  @!P1 BRA `(.L_x_122) ;  /* 0x0000004c005c9947 */ /* 0x002fea0003800000 */
.L_x_121:
[----:B------:R-:W-:Y:S05]  /*6780*/  BSYNC B0 ;  /* 0x0000000000007941 */ /* 0x000fea0003800000 */
.L_x_120:
[----:B------:R-:W-:Y:S05]  /*6790*/  @!P0 BRA `(.L_x_123) ;  /* 0x0000000000408947 */ /* 0x000fea0003800000 */
[----:B------:R-:W2:Y:S01]  /*67a0*/  LDCU.64 UR8, c[0x4][0x70] ;  /* 0x01000e00ff0877ac */ /* 0x000ea20008000a00 */
[----:B------:R-:W-:Y:S01]  /*67b0*/  MOV R15, 0x0 ;  /* 0x00000000000f7802 */ /* 0x000fe20000000f00 */
[----:B------:R-:W-:Y:S02]  /*67c0*/  HFMA2 R12, -RZ, RZ, 0, 5.9604644775390625e-08 ;  /* 0x00000001ff0c7431 */ /* 0x000fe400000001ff */
[----:B------:R-:W-:Y:S02]  /*67d0*/  IMAD.MOV.U32 R8, RZ, RZ, 0x192 ;  /* 0x00000192ff087424 */ /* 0x000fe400078e00ff */
[----:B------:R-:W-:Y:S01]  /*67e0*/  IMAD.MOV.U32 R13, RZ, RZ, RZ ;  /* 0x000000ffff0d7224 */ /* 0x000fe200078e00ff */
[----:B------:R-:W1:Y:S01]  /*67f0*/  LDCU.64 UR6, c[0x4][0x78] ;  /* 0x01000f00ff0677ac */ /* 0x000e620008000a00 */
[----:B------:R-:W3:Y:S01]  /*6800*/  LDC.64 R14, c[0x4][R15] ;  /* 0x010000000f0e7b82 */ /* 0x000ee20000000a00 */
[----:B------:R-:W5:Y:S01]  /*6810*/  LDCU.64 UR4, c[0x4][0x10] ;  /* 0x01000200ff0477ac */ /* 0x000f620008000a00 */
[----:B--2---:R-:W-:Y:S01]  /*6820*/  MOV R5, UR9 ;  /* 0x0000000900057c02 */ /* 0x004fe20008000f00 */
[----:B------:R-:W-:Y:S01]  /*6830*/  IMAD.U32 R4, RZ, RZ, UR8 ;  /* 0x00000008ff047e24 */ /* 0x000fe2000f8e00ff */
[----:B-1----:R-:W-:Y:S01]  /*6840*/  MOV R7, UR7 ;  /* 0x0000000700077c02 */ /* 0x002fe20008000f00 */
[----:B------:R-:W-:Y:S01]  /*6850*/  IMAD.U32 R6, RZ, RZ, UR6 ;  /* 0x00000006ff067e24 */ /* 0x000fe2000f8e00ff */
[----:B-----5:R-:W-:Y:S01]  /*6860*/  MOV R11, UR5 ;  /* 0x00000005000b7c02 */ /* 0x020fe20008000f00 */
[----:B------:R-:W-:Y:S02]  /*6870*/  IMAD.U32 R10, RZ, RZ, UR4 ;  /* 0x00000004ff0a7e24 */ /* 0x000fe4000f8e00ff */
[----:B------:R-:W-:Y:S07]  /*6880*/  LEPC R20, `(.L_x_123) ;  /* 0x000000001014794e */ /* 0x000fee0000000000 */
[----:B---34-:R-:W-:Y:S05]  /*6890*/  CALL.ABS.NOINC R14 ;  /* 0x000000000e007343 */ /* 0x018fea0003c00000 */
.L_x_123:
[----:B------:R-:W-:Y:S05]  /*68a0*/  WARPSYNC.ALL ;  /* 0x0000000000007948 */ /* 0x000fea0003800000 */
[----:B------:R-:W-:Y:S01]  /*68b0*/  R2UR UR4, R2 ;  /* 0x00000000020472ca */ /* 0x000fe200000e0000 */
[----:B------:R-:W-:Y:S01]  /*68c0*/  BSSY.RECONVERGENT B1, `(.L_x_124) ;  /* 0x000017b000017945 */ /* 0x000fe20003800200 */
[C---:B---3--:R-:W-:Y:S02]  /*68d0*/  SHF.L.U32 R43, R84.reuse, 0x10, RZ ;  /* 0x00000010542b7819 */ /* 0x048fe400000006ff */
[----:B------:R-:W-:Y:S02]  /*68e0*/  LOP3.LUT R44, R84, 0xffff0000, RZ, 0xc0, !PT ;  /* 0xffff0000542c7812 */ /* 0x000fe400078ec0ff */
[----:B------:R-:W-:Y:S02]  /*68f0*/  SHF.L.U32 R45, R85, 0x10, RZ ;  /* 0x00000010552d7819 */ /* 0x000fe400000006ff */
[----:B------:R-:W-:Y:S02]  /*6900*/  MOV R64, 0x3bbb989d ;  /* 0x3bbb989d00407802 */ /* 0x000fe40000000f00 */
[----:B------:R-:W-:Y:S03]  /*6910*/  ISETP.NE.AND P1, PT, R39, 0x3, PT ;  /* 0x000000032700780c */ /* 0x000fe60003f25270 */
[----:B--2---:R-:W1:Y:S10]  /*6920*/  LDTM.x32 R4, tmem[UR4] ;  /* 0x00000004000479ee */ /* 0x004e7400082c0000 */
[----:B------:R-:W-:Y:S01]  /*6930*/  @!P1 NOP ;  /* 0x0000000000009918 */ /* 0x000fe20000000000 */
[----:B------:R-:W-:Y:S04]  /*6940*/  @!P1 IADD3 R128, PT, PT, R128, 0x110, RZ ;  /* 0x0000011080809810 */ /* 0x000fe80007ffe0ff */
[----:B------:R-:W-:Y:S04]  /*6950*/  @!P1 LOP3.LUT R128, R128, 0xfefffff8, RZ, 0xc0, !PT ;  /* 0xfefffff880809812 */ /* 0x000fe800078ec0ff */
[----:B-1----:R1:W-:Y:S01]  /*6960*/  @!P1 SYNCS.ARRIVE.TRANS64.RED.A1T0 RZ, [R128+URZ], RZ ;  /* 0x000000ff80ff99a7 */ /* 0x0023e200081004ff */
[C---:B------:R-:W-:Y:S01]  /*6970*/  FMUL R0, R42.reuse, R4 ;  /* 0x000000042a007220 */ /* 0x040fe20000400000 */
        /* <DEDUP_REMOVED lines=18> */
[----:B------:R-:W-:Y:S01]  /*6aa0*/  LOP3.LUT R32, R85, 0xffff0000, RZ, 0xc0, !PT ;  /* 0xffff000055207812 */ /* 0x000fe200078ec0ff */
[C---:B------:R-:W-:Y:S01]  /*6ab0*/  FMUL R7, R42.reuse, R7 ;  /* 0x000000072a077220 */ /* 0x040fe20000400000 */
[C---:B------:R-:W-:Y:S01]  /*6ac0*/  FMUL R18, R42.reuse, R22 ;  /* 0x000000162a127220 */ /* 0x040fe20000400000 */
[C---:B------:R-:W-:Y:S01]  /*6ad0*/  FMUL R29, R42.reuse, R33 ;  /* 0x000000212a1d7220 */ /* 0x040fe20000400000 */
[----:B------:R-:W-:Y:S01]  /*6ae0*/  FMUL R22, R42, R26 ;  /* 0x0000001a2a167220 */ /* 0x000fe20000400000 */
[C---:B------:R-:W-:Y:S01]  /*6af0*/  FFMA R0, R63.reuse, R43, R0 ;  /* 0x0000002b3f007223 */ /* 0x040fe20000000000 */
[----:B------:R-:W-:Y:S01]  /*6b00*/  SHF.L.U32 R33, R86, 0x10, RZ ;  /* 0x0000001056217819 */ /* 0x000fe200000006ff */
[C---:B------:R-:W-:Y:S01]  /*6b10*/  FMUL R26, R42.reuse, R30 ;  /* 0x0000001e2a1a7220 */ /* 0x040fe20000400000 */
[C---:B------:R-:W-:Y:S01]  /*6b20*/  FFMA R2, R63.reuse, R44, R2 ;  /* 0x0000002c3f027223 */ /* 0x040fe20000000002 */
[----:B------:R-:W-:Y:S01]  /*6b30*/  FMUL R30, R42, R34 ;  /* 0x000000222a1e7220 */ /* 0x000fe20000400000 */
[C---:B------:R-:W-:Y:S01]  /*6b40*/  FFMA R3, R63.reuse, R45, R3 ;  /* 0x0000002d3f037223 */ /* 0x040fe20000000003 */
[----:B------:R-:W-:Y:S01]  /*6b50*/  LOP3.LUT R34, R86, 0xffff0000, RZ, 0xc0, !PT ;  /* 0xffff000056227812 */ /* 0x000fe200078ec0ff */
[----:B------:R-:W-:Y:S01]  /*6b60*/  FFMA R7, R63, R32, R7 ;  /* 0x000000203f077223 */ /* 0x000fe20000000007 */
[----:B------:R-:W-:Y:S01]  /*6b70*/  SHF.L.U32 R32, R87, 0x10, RZ ;  /* 0x0000001057207819 */ /* 0x000fe200000006ff */
[----:B------:R-:W-:Y:S01]  /*6b80*/  FFMA R4, R63, R33, R4 ;  /* 0x000000213f047223 */ /* 0x000fe20000000004 */
[----:B------:R-:W-:Y:S01]  /*6b90*/  LOP3.LUT R43, R87, 0xffff0000, RZ, 0xc0, !PT ;  /* 0xffff0000572b7812 */ /* 0x000fe200078ec0ff */
[----:B------:R-:W-:Y:S01]  /*6ba0*/  FMUL R11, R42, R11 ;  /* 0x0000000b2a0b7220 */ /* 0x000fe20000400000 */
[C---:B------:R-:W-:Y:S01]  /*6bb0*/  SHF.L.U32 R33, R88.reuse, 0x10, RZ ;  /* 0x0000001058217819 */ /* 0x040fe200000006ff */
[C---:B------:R-:W-:Y:S01]  /*6bc0*/  FFMA R5, R63.reuse, R34, R5 ;  /* 0x000000223f057223 */ /* 0x040fe20000000005 */
[C---:B------:R-:W-:Y:S01]  /*6bd0*/  FFMA R6, R63.reuse, R32, R6 ;  /* 0x000000203f067223 */ /* 0x040fe20000000006 */
[C---:B------:R-:W-:Y:S01]  /*6be0*/  FFMA R11, R63.reuse, R43, R11 ;  /* 0x0000002b3f0b7223 */ /* 0x040fe2000000000b */
[----:B------:R-:W-:Y:S01]  /*6bf0*/  LOP3.LUT R32, R88, 0xffff0000, RZ, 0xc0, !PT ;  /* 0xffff000058207812 */ /* 0x000fe200078ec0ff */
[----:B------:R-:W-:Y:S01]  /*6c00*/  FFMA R8, R63, R33, R8 ;  /* 0x000000213f087223 */ /* 0x000fe20000000008 */
[C---:B------:R-:W-:Y:S01]  /*6c10*/  SHF.L.U32 R34, R89.reuse, 0x10, RZ ;  /* 0x0000001059227819 */ /* 0x040fe200000006ff */
[----:B------:R-:W-:Y:S01]  /*6c20*/  FMUL R15, R42, R15 ;  /* 0x0000000f2a0f7220 */ /* 0x000fe20000400000 */
[----:B------:R-:W-:Y:S01]  /*6c30*/  LOP3.LUT R33, R89, 0xffff0000, RZ, 0xc0, !PT ;  /* 0xffff000059217812 */ /* 0x000fe200078ec0ff */
[C---:B------:R-:W-:Y:S01]  /*6c40*/  FFMA R9, R63.reuse, R32, R9 ;  /* 0x000000203f097223 */ /* 0x040fe20000000009 */
[C---:B------:R-:W-:Y:S01]  /*6c50*/  SHF.L.U32 R43, R90.reuse, 0x10, RZ ;  /* 0x000000105a2b7819 */ /* 0x040fe200000006ff */
[C---:B------:R-:W-:Y:S01]  /*6c60*/  FFMA R10, R63.reuse, R34, R10 ;  /* 0x000000223f0a7223 */ /* 0x040fe2000000000a */
[----:B------:R-:W-:Y:S01]  /*6c70*/  LOP3.LUT R32, R90, 0xffff0000, RZ, 0xc0, !PT ;  /* 0xffff00005a207812 */ /* 0x000fe200078ec0ff */
[----:B------:R-:W-:Y:S01]  /*6c80*/  FFMA R15, R63, R33, R15 ;  /* 0x000000213f0f7223 */ /* 0x000fe2000000000f */
[----:B------:R-:W-:Y:S01]  /*6c90*/  SHF.L.U32 R33, R91, 0x10, RZ ;  /* 0x000000105b217819 */ /* 0x000fe200000006ff */
[----:B------:R-:W-:Y:S01]  /*6ca0*/  FFMA R12, R63, R43, R12 ;  /* 0x0000002b3f0c7223 */ /* 0x000fe2000000000c */
[----:B------:R-:W-:Y:S01]  /*6cb0*/  LOP3.LUT R34, R91, 0xffff0000, RZ, 0xc0, !PT ;  /* 0xffff00005b227812 */ /* 0x000fe200078ec0ff */
[C---:B------:R-:W-:Y:S01]  /*6cc0*/  FFMA R13, R63.reuse, R32, R13 ;  /* 0x000000203f0d7223 */ /* 0x040fe2000000000d */
[----:B------:R-:W-:Y:S01]  /*6cd0*/  FMUL R19, R42, R19 ;  /* 0x000000132a137220 */ /* 0x000fe20000400000 */
[C---:B----4-:R-:W-:Y:S01]  /*6ce0*/  SHF.L.U32 R32, R92.reuse, 0x10, RZ ;  /* 0x000000105c207819 */ /* 0x050fe200000006ff */
        /* <DEDUP_REMOVED lines=8> */
[C---:B------:R-:W-:Y:S01]  /*6d70*/  SHF.L.U32 R34, R94.reuse, 0x10, RZ ;  /* 0x000000105e227819 */ /* 0x040fe200000006ff */
[C---:B------:R-:W-:Y:S01]  /*6d80*/  FFMA R18, R63.reuse, R33, R18 ;  /* 0x000000213f127223 */ /* 0x040fe20000000012 */
[----:B------:R-:W-:Y:S01]  /*6d90*/  LOP3.LUT R33, R94, 0xffff0000, RZ, 0xc0, !PT ;  /* 0xffff00005e217812 */ /* 0x000fe200078ec0ff */
[----:B------:R-:W-:Y:S01]  /*6da0*/  FFMA R23, R63, R32, R23 ;  /* 0x000000203f177223 */ /* 0x000fe20000000017 */
[----:B------:R-:W-:Y:S01]  /*6db0*/  SHF.L.U32 R43, R95, 0x10, RZ ;  /* 0x000000105f2b7819 */ /* 0x000fe200000006ff */
[----:B------:R-:W-:Y:S01]  /*6dc0*/  FFMA R20, R63, R34, R20 ;  /* 0x000000223f147223 */ /* 0x000fe20000000014 */
[----:B------:R-:W-:Y:S01]  /*6dd0*/  LOP3.LUT R32, R95, 0xffff0000, RZ, 0xc0, !PT ;  /* 0xffff00005f207812 */ /* 0x000fe200078ec0ff */
[----:B------:R-:W-:Y:S01]  /*6de0*/  FMUL R27, R42, R27 ;  /* 0x0000001b2a1b7220 */ /* 0x000fe20000400000 */
        /* <DEDUP_REMOVED lines=16> */
[----:B------:R-:W-:Y:S01]  /*6ef0*/  HFMA2 R33, -RZ, RZ, 3.7421875, 0 ;  /* 0x437c0000ff217431 */ /* 0x000fe200000001ff */
[----:B------:R-:W-:Y:S01]  /*6f00*/  LOP3.LUT R43, R99, 0xffff0000, RZ, 0xc0, !PT ;  /* 0xffff0000632b7812 */ /* 0x000fe200078ec0ff */
[----:B------:R-:W-:Y:S01]  /*6f10*/  FMUL R35, R42, R35 ;  /* 0x000000232a237220 */ /* 0x000fe20000400000 */
[C---:B------:R-:W-:Y:S01]  /*6f20*/  FFMA R29, R63.reuse, R32, R29 ;  /* 0x000000203f1d7223 */ /* 0x040fe2000000001d */
[C---:B------:R-:W-:Y:S02]  /*6f30*/  FFMA R30, R63.reuse, R34, R30 ;  /* 0x000000223f1e7223 */ /* 0x040fe4000000001e */
[----:B------:R-:W-:Y:S01]  /*6f40*/  FFMA R35, R63, R43, R35 ;  /* 0x0000002b3f237223 */ /* 0x000fe20000000023 */
[-C--:B------:R-:W-:Y:S04]  /*6f50*/  FFMA.SAT R34, R0, -R64.reuse, 0.5 ;  /* 0x3f00000000227423 */ /* 0x080fe80000002840 */
[-C--:B------:R-:W-:Y:S04]  /*6f60*/  FFMA.RM R34, R34, R33.reuse, 12582913 ;  /* 0x4b40000122227423 */ /* 0x080fe80000004021 */
[----:B------:R-:W-:Y:S04]  /*6f70*/  FADD R32, R34, -12583039 ;  /* 0xcb40007f22207421 */ /* 0x000fe80000000000 */
[C---:B------:R-:W-:Y:S04]  /*6f80*/  FFMA R32, R0.reuse, -1.4426950216293334961, -R32 ;  /* 0xbfb8aa3b00207823 */ /* 0x040fe80000000820 */
[----:B------:R-:W-:Y:S01]  /*6f90*/  FFMA R32, R0, -1.925963033500011079e-08, R32 ;  /* 0xb2a5706000207823 */ /* 0x000fe20000000020 */
[-C--:B------:R-:W-:Y:S04]  /*6fa0*/  FFMA.SAT R0, R2, -R64.reuse, 0.5 ;  /* 0x3f00000002007423 */ /* 0x080fe80000002840 */
[-C--:B------:R-:W-:Y:S01]  /*6fb0*/  FFMA.RM R43, R0, R33.reuse, 12582913 ;  /* 0x4b400001002b7423 */ /* 0x080fe20000004021 */
[----:B------:R-:W2:Y:S03]  /*6fc0*/  MUFU.EX2 R32, R32 ;  /* 0x0000002000207308 */ /* 0x000ea60000000800 */
[----:B------:R-:W-:Y:S04]  /*6fd0*/  FADD R0, R43, -12583039 ;  /* 0xcb40007f2b007421 */ /* 0x000fe80000000000 */
[C---:B------:R-:W-:Y:S04]  /*6fe0*/  FFMA R0, R2.reuse, -1.4426950216293334961, -R0 ;  /* 0xbfb8aa3b02007823 */ /* 0x040fe80000000800 */
[----:B------:R-:W-:Y:S01]  /*6ff0*/  FFMA R0, R2, -1.925963033500011079e-08, R0 ;  /* 0xb2a5706002007823 */ /* 0x000fe20000000000 */
[CC--:B------:R-:W-:Y:S03]  /*7000*/  FFMA.SAT R2, R3.reuse, -R64.reuse, 0.5 ;  /* 0x3f00000003027423 */ /* 0x0c0fe60000002840 */
[----:B------:R-:W3:Y:S01]  /*7010*/  MUFU.EX2 R65, R0 ;  /* 0x0000000000417308 */ /* 0x000ee20000000800 */
[-C--:B------:R-:W-:Y:S04]  /*7020*/  FFMA.RM R44, R2, R33.reuse, 12582913 ;  /* 0x4b400001022c7423 */ /* 0x080fe80000004021 */
[----:B------:R-:W-:Y:S04]  /*7030*/  FADD R2, R44, -12583039 ;  /* 0xcb40007f2c027421 */ /* 0x000fe80000000000 */
[C---:B------:R-:W-:Y:S04]  /*7040*/  FFMA R2, R3.reuse, -1.4426950216293334961, -R2 ;  /* 0xbfb8aa3b03027823 */ /* 0x040fe80000000802 */
[----:B------:R-:W-:Y:S01]  /*7050*/  FFMA R2, R3, -1.925963033500011079e-08, R2 ;  /* 0xb2a5706003027823 */ /* 0x000fe20000000002 */
[-C--:B------:R-:W-:Y:S03]  /*7060*/  FFMA.SAT R3, R7, -R64.reuse, 0.5 ;  /* 0x3f00000007037423 */ /* 0x080fe60000002840 */
[----:B------:R-:W4:Y:S01]  /*7070*/  MUFU.EX2 R66, R2 ;  /* 0x0000000200427308 */ /* 0x000f220000000800 */
[-C--:B------:R-:W-:Y:S04]  /*7080*/  FFMA.RM R45, R3, R33.reuse, 12582913 ;  /* 0x4b400001032d7423 */ /* 0x080fe80000004021 */
[----:B------:R-:W-:Y:S04]  /*7090*/  FADD R3, R45, -12583039 ;  /* 0xcb40007f2d037421 */ /* 0x000fe80000000000 */
[C---:B------:R-:W-:Y:S04]  /*70a0*/  FFMA R3, R7.reuse, -1.4426950216293334961, -R3 ;  /* 0xbfb8aa3b07037823 */ /* 0x040fe80000000803 */
[----:B------:R-:W-:Y:S01]  /*70b0*/  FFMA R3, R7, -1.925963033500011079e-08, R3 ;  /* 0xb2a5706007037823 */ /* 0x000fe20000000003 */
[-C--:B------:R-:W-:Y:S03]  /*70c0*/  FFMA.SAT R7, R4, -R64.reuse, 0.5 ;  /* 0x3f00000004077423 */ /* 0x080fe60000002840 */
[----:B------:R-:W5:Y:S01]  /*70d0*/  MUFU.EX2 R67, R3 ;  /* 0x0000000300437308 */ /* 0x000f620000000800 */
[-C--:B------:R-:W-:Y:S04]  /*70e0*/  FFMA.RM R46, R7, R33.reuse, 12582913 ;  /* 0x4b400001072e7423 */ /* 0x080fe80000004021 */
[----:B------:R-:W-:Y:S04]  /*70f0*/  FADD R7, R46, -12583039 ;  /* 0xcb40007f2e077421 */ /* 0x000fe80000000000 */
[C---:B------:R-:W-:Y:S04]  /*7100*/  FFMA R7, R4.reuse, -1.4426950216293334961, -R7 ;  /* 0xbfb8aa3b04077823 */ /* 0x040fe80000000807 */
[----:B------:R-:W-:Y:S01]  /*7110*/  FFMA R7, R4, -1.925963033500011079e-08, R7 ;  /* 0xb2a5706004077823 */ /* 0x000fe20000000007 */
[-C--:B------:R-:W-:Y:S03]  /*7120*/  FFMA.SAT R4, R5, -R64.reuse, 0.5 ;  /* 0x3f00000005047423 */ /* 0x080fe60000002840 */
[----:B------:R-:W1:Y:S01]  /*7130*/  MUFU.EX2 R68, R7 ;  /* 0x0000000700447308 */ /* 0x000e620000000800 */
        /* <DEDUP_REMOVED lines=40> */
[-C--:B------:R-:W-:Y:S04]  /*73c0*/  FFMA.SAT R15, R12, -R64.reuse, 0.5 ;  /* 0x3f0000000c0f7423 */ /* 0x080fe80000002840 */
[-C--:B------:R-:W-:Y:S04]  /*73d0*/  FFMA.RM R54, R15, R33.reuse, 12582913 ;  /* 0x4b4000010f367423 */ /* 0x080fe80000004021 */
[----:B------:R-:W-:Y:S04]  /*73e0*/  FADD R15, R54, -12583039 ;  /* 0xcb40007f360f7421 */ /* 0x000fe80000000000 */
[C---:B------:R-:W-:Y:S04]  /*73f0*/  FFMA R15, R12.reuse, -1.4426950216293334961, -R15 ;  /* 0xbfb8aa3b0c0f7823 */ /* 0x040fe8000000080f */
[----:B------:R-:W-:Y:S01]  /*7400*/  FFMA R15, R12, -1.925963033500011079e-08, R15 ;  /* 0xb2a570600c0f7823 */ /* 0x000fe2000000000f */
[-C--:B------:R-:W-:Y:S03]  /*7410*/  FFMA.SAT R12, R13, -R64.reuse, 0.5 ;  /* 0x3f0000000d0c7423 */ /* 0x080fe60000002840 */
[----:B------:R-:W-:Y:S01]  /*7420*/  MUFU.EX2 R75, R15 ;  /* 0x0000000f004b7308 */ /* 0x000fe20000000800 */
        /* <DEDUP_REMOVED lines=22> */
[----:B------:R2:W-:Y:S01]  /*7590*/  MUFU.EX2 R78, R19 ;  /* 0x00000013004e7308 */ /* 0x0005e20000000800 */
[-C--:B------:R-:W-:Y:S04]  /*75a0*/  FFMA.RM R59, R16, R33.reuse, 12582913 ;  /* 0x4b400001103b7423 */ /* 0x080fe80000004021 */
[----:B------:R-:W-:Y:S04]  /*75b0*/  FADD R16, R59, -12583039 ;  /* 0xcb40007f3b107421 */ /* 0x000fe80000000000 */
[C---:B------:R-:W-:Y:S04]  /*75c0*/  FFMA R16, R17.reuse, -1.4426950216293334961, -R16 ;  /* 0xbfb8aa3b11107823 */ /* 0x040fe80000000810 */
[----:B------:R-:W-:Y:S01]  /*75d0*/  FFMA R16, R17, -1.925963033500011079e-08, R16 ;  /* 0xb2a5706011107823 */ /* 0x000fe20000000010 */
[-C--:B------:R-:W-:Y:S01]  /*75e0*/  FFMA.SAT R17, R18, -R64.reuse, 0.5 ;  /* 0x3f00000012117423 */ /* 0x080fe20000002840 */
[----:B--2---:R-:W-:Y:S03]  /*75f0*/  SHF.L.U32 R19, R48, 0x17, RZ ;  /* 0x0000001730137819 */ /* 0x004fe600000006ff */
        /* <DEDUP_REMOVED lines=10> */
[-C--:B------:R-:W-:Y:S03]  /*76a0*/  FFMA.SAT R23, R20, -R64.reuse, 0.5 ;  /* 0x3f00000014177423 */ /* 0x080fe60000002840 */
[----:B------:R-:W-:Y:S01]  /*76b0*/  MUFU.EX2 R80, R18 ;  /* 0x0000001200507308 */ /* 0x000fe20000000800 */
[----:B------:R-:W-:Y:S01]  /*76c0*/  FFMA.RM R62, R23, R33, 12582913 ;  /* 0x4b400001173e7423 */ /* 0x000fe20000004021 */
[----:B--2---:R-:W-:Y:S03]  /*76d0*/  @!P1 IADD3 R17, PT, PT, R40, 0x1, RZ ;  /* 0x0000000128119810 */ /* 0x004fe60007ffe0ff */
[----:B------:R-:W-:Y:S01]  /*76e0*/  FADD R23, R62, -12583039 ;  /* 0xcb40007f3e177421 */ /* 0x000fe20000000000 */
[C---:B------:R-:W-:Y:S03]  /*76f0*/  @!P1 ISETP.NE.AND P0, PT, R17.reuse, 0x4, PT ;  /* 0x000000041100980c */ /* 0x040fe60003f05270 */
[C---:B------:R-:W-:Y:S01]  /*7700*/  FFMA R23, R20.reuse, -1.4426950216293334961, -R23 ;  /* 0xbfb8aa3b14177823 */ /* 0x040fe20000000817 */
[----:B------:R-:W-:Y:S02]  /*7710*/  @!P1 SEL R40, R17, RZ, P0 ;  /* 0x000000ff11289207 */ /* 0x000fe40000000000 */
[----:B------:R-:W-:Y:S01]  /*7720*/  @!P1 SEL R17, RZ, 0x1, P0 ;  /* 0x00000001ff119807 */ /* 0x000fe20000000000 */
[----:B------:R-:W-:Y:S01]  /*7730*/  FFMA R23, R20, -1.925963033500011079e-08, R23 ;  /* 0xb2a5706014177823 */ /* 0x000fe20000000017 */
[-C--:B------:R-:W-:Y:S02]  /*7740*/  FFMA.SAT R20, R21, -R64.reuse, 0.5 ;  /* 0x3f00000015147423 */ /* 0x080fe40000002840 */
[----:B------:R-:W-:Y:S01]  /*7750*/  @!P1 LOP3.LUT R118, R118, R17, RZ, 0x3c, !PT ;  /* 0x0000001176769212 */ /* 0x000fe200078e3cff */
[----:B------:R2:W-:Y:S01]  /*7760*/  MUFU.EX2 R81, R23 ;  /* 0x0000001700517308 */ /* 0x0005e20000000800 */
[-C--:B------:R-:W-:Y:S01]  /*7770*/  FFMA.RM R20, R20, R33.reuse, 12582913 ;  /* 0x4b40000114147423 */ /* 0x080fe20000004021 */
[----:B------:R-:W-:Y:S03]  /*7780*/  SHF.L.U32 R17, R45, 0x17, RZ ;  /* 0x000000172d117819 */ /* 0x000fe600000006ff */
[----:B------:R-:W-:Y:S04]  /*7790*/  FADD R0, R20, -12583039 ;  /* 0xcb40007f14007421 */ /* 0x000fe80000000000 */
[C---:B------:R-:W-:Y:S04]  /*77a0*/  FFMA R0, R21.reuse, -1.4426950216293334961, -R0 ;  /* 0xbfb8aa3b15007823 */ /* 0x040fe80000000800 */
[----:B------:R-:W-:Y:S01]  /*77b0*/  FFMA R0, R21, -1.925963033500011079e-08, R0 ;  /* 0xb2a5706015007823 */ /* 0x000fe20000000000 */
[-C--:B------:R-:W-:Y:S03]  /*77c0*/  FFMA.SAT R2, R22, -R64.reuse, 0.5 ;  /* 0x3f00000016027423 */ /* 0x080fe60000002840 */
[----:B------:R-:W-:Y:S01]  /*77d0*/  MUFU.EX2 R82, R0 ;  /* 0x0000000000527308 */ /* 0x000fe20000000800 */
[-C--:B------:R-:W-:Y:S01]  /*77e0*/  FFMA.RM R21, R2, R33.reuse, 12582913 ;  /* 0x4b40000102157423 */ /* 0x080fe20000004021 */
[----:B--2---:R-:W-:Y:S03]  /*77f0*/  SHF.L.U32 R23, R49, 0x17, RZ ;  /* 0x0000001731177819 */ /* 0x004fe600000006ff */
        /* <DEDUP_REMOVED lines=18> */
[-C--:B------:R-:W-:Y:S01]  /*7920*/  FFMA.SAT R6, R26, -R64.reuse, 0.5 ;  /* 0x3f0000001a067423 */ /* 0x080fe20000002840 */
[----:B------:R-:W2:Y:S03]  /*7930*/  MUFU.EX2 R25, R10 ;  /* 0x0000000a00197308 */ /* 0x000ea60000000800 */
        /* <DEDUP_REMOVED lines=10> */
[----:B------:R3:W2:Y:S03]  /*79e0*/  MUFU.EX2 R31, R14 ;  /* 0x0000000e001f7308 */ /* 0x0006a60000000800 */
[-C--:B------:R-:W-:Y:S04]  /*79f0*/  FFMA.RM R13, R8, R33.reuse, 12582913 ;  /* 0x4b400001080d7423 */ /* 0x080fe80000004021 */
[----:B------:R-:W-:Y:S04]  /*7a00*/  FADD R8, R13, -12583039 ;  /* 0xcb40007f0d087421 */ /* 0x000fe80000000000 */
[C---:B------:R-:W-:Y:S04]  /*7a10*/  FFMA R8, R28.reuse, -1.4426950216293334961, -R8 ;  /* 0xbfb8aa3b1c087823 */ /* 0x040fe80000000808 */
[----:B------:R-:W-:Y:S01]  /*7a20*/  FFMA R8, R28, -1.925963033500011079e-08, R8 ;  /* 0xb2a570601c087823 */ /* 0x000fe20000000008 */
[-C--:B------:R-:W-:Y:S01]  /*7a30*/  FFMA.SAT R9, R29, -R64.reuse, 0.5 ;  /* 0x3f0000001d097423 */ /* 0x080fe20000002840 */
[----:B------:R4:W2:Y:S03]  /*7a40*/  MUFU.EX2 R28, R16 ;  /* 0x00000010001c7308 */ /* 0x0008a60000000800 */
[-C--:B---3--:R-:W-:Y:S04]  /*7a50*/  FFMA.RM R14, R9, R33.reuse, 12582913 ;  /* 0x4b400001090e7423 */ /* 0x088fe80000004021 */
        /* <DEDUP_REMOVED lines=8> */
[C---:B------:R-:W-:Y:S02]  /*7ae0*/  FFMA.SAT R0, R35.reuse, -R64, 0.5 ;  /* 0x3f00000023007423 */ /* 0x040fe40000002840 */
[----:B------:R-:W-:Y:S02]  /*7af0*/  MUFU.EX2 R64, R6 ;  /* 0x0000000600407308 */ /* 0x000fe40000000800 */
[----:B----4-:R-:W-:Y:S04]  /*7b00*/  FFMA.RM R16, R0, R33, 12582913 ;  /* 0x4b40000100107423 */ /* 0x010fe80000004021 */
[----:B------:R-:W-:Y:S04]  /*7b10*/  FADD R0, R16, -12583039 ;  /* 0xcb40007f10007421 */ /* 0x000fe80000000000 */
[----:B------:R3:W4:Y:S01]  /*7b20*/  MUFU.EX2 R33, R2 ;  /* 0x0000000200217308 */ /* 0x0007220000000800 */
[C---:B------:R-:W-:Y:S04]  /*7b30*/  FFMA R0, R35.reuse, -1.4426950216293334961, -R0 ;  /* 0xbfb8aa3b23007823 */ /* 0x040fe80000000800 */
[----:B------:R-:W-:Y:S05]  /*7b40*/  FFMA R0, R35, -1.925963033500011079e-08, R0 ;  /* 0xb2a5706023007823 */ /* 0x000fea0000000000 */
[----:B------:R5:W-:Y:S01]  /*7b50*/  MUFU.EX2 R35, R4 ;  /* 0x0000000400237308 */ /* 0x000be20000000800 */
[----:B---3--:R-:W-:Y:S09]  /*7b60*/  SHF.L.U32 R2, R34, 0x17, RZ ;  /* 0x0000001722027819 */ /* 0x008ff200000006ff */
[----:B------:R3:W4:Y:S01]  /*7b70*/  MUFU.EX2 R34, R3 ;  /* 0x0000000300227308 */ /* 0x0007220000000800 */
[----:B------:R-:W-:Y:S01]  /*7b80*/  FFMA R2, R32, R2, 1 ;  /* 0x3f80000020027423 */ /* 0x000fe20000000002 */
[----:B-----5:R-:W-:Y:S04]  /*7b90*/  SHF.L.U32 R4, R44, 0x17, RZ ;  /* 0x000000172c047819 */ /* 0x020fe800000006ff */
[----:B------:R-:W-:Y:S04]  /*7ba0*/  IADD3 R18, PT, PT, R2, 0x1800000, RZ ;  /* 0x0180000002127810 */ /* 0x000fe80007ffe0ff */
[----:B------:R5:W4:Y:S01]  /*7bb0*/  MUFU.EX2 R32, R5 ;  /* 0x0000000500207308 */ /* 0x000b220000000800 */
[----:B------:R-:W-:Y:S04]  /*7bc0*/  LOP3.LUT R18, R18, 0x7f800000, RZ, 0xc0, !PT ;  /* 0x7f80000012127812 */ /* 0x000fe800078ec0ff */
[----:B------:R-:W-:Y:S02]  /*7bd0*/  ISETP.GT.U32.AND P0, PT, R18, 0x1ffffff, PT ;  /* 0x01ffffff1200780c */ /* 0x000fe40003f04070 */
[----:B---3--:R-:W-:Y:S02]  /*7be0*/  SHF.L.U32 R3, R43, 0x17, RZ ;  /* 0x000000172b037819 */ /* 0x008fe400000006ff */
[----:B------:R-:W-:Y:S03]  /*7bf0*/  SHF.L.U32 R18, R47, 0x17, RZ ;  /* 0x000000172f127819 */ /* 0x000fe600000006ff */
[----:B------:R-:W-:Y:S01]  /*7c00*/  FFMA R3, R65, R3, 1 ;  /* 0x3f80000041037423 */ /* 0x000fe20000000003 */
[----:B------:R-:W-:Y:S01]  /*7c10*/  FFMA R4, R66, R4, 1 ;  /* 0x3f80000042047423 */ /* 0x000fe20000000004 */
[----:B-----5:R-:W-:Y:S01]  /*7c20*/  FFMA R5, R67, R17, 1 ;  /* 0x3f80000043057423 */ /* 0x020fe20000000011 */
[----:B------:R-:W-:Y:S05]  /*7c30*/  SHF.L.U32 R17, R46, 0x17, RZ ;  /* 0x000000172e117819 */ /* 0x000fea00000006ff */
[----:B-1----:R-:W-:Y:S01]  /*7c40*/  FFMA R6, R68, R17, 1 ;  /* 0x3f80000044067423 */ /* 0x002fe20000000011 */
[----:B------:R-:W-:Y:S01]  /*7c50*/  SHF.L.U32 R17, R50, 0x17, RZ ;  /* 0x0000001732117819 */ /* 0x000fe200000006ff */
[----:B------:R-:W-:Y:S01]  /*7c60*/  FFMA R49, R69, R18, 1 ;  /* 0x3f80000045317423 */ /* 0x000fe20000000012 */
[----:B------:R-:W-:Y:S01]  /*7c70*/  SHF.L.U32 R18, R51, 0x17, RZ ;  /* 0x0000001733127819 */ /* 0x000fe200000006ff */
[----:B------:R1:W3:Y:S01]  /*7c80*/  MUFU.EX2 R50, R7 ;  /* 0x0000000700327308 */ /* 0x0002e20000000800 */
[----:B------:R-:W-:Y:S01]  /*7c90*/  FFMA R30, R70, R19, 1 ;  /* 0x3f800000461e7423 */ /* 0x000fe20000000013 */
[----:B------:R-:W-:Y:S01]  /*7ca0*/  SHF.L.U32 R19, R52, 0x17, RZ ;  /* 0x0000001734137819 */ /* 0x000fe200000006ff */
[----:B------:R-:W-:Y:S01]  /*7cb0*/  FFMA R29, R71, R23, 1 ;  /* 0x3f800000471d7423 */ /* 0x000fe20000000017 */
[----:B------:R-:W-:Y:S01]  /*7cc0*/  SHF.L.U32 R23, R20, 0x17, RZ ;  /* 0x0000001714177819 */ /* 0x000fe200000006ff */
[----:B------:R-:W-:Y:S01]  /*7cd0*/  FFMA R48, R72, R17, 1 ;  /* 0x3f80000048307423 */ /* 0x000fe20000000011 */
[----:B------:R-:W-:Y:S01]  /*7ce0*/  SHF.L.U32 R17, R54, 0x17, RZ ;  /* 0x0000001736117819 */ /* 0x000fe200000006ff */
[----:B------:R-:W-:Y:S01]  /*7cf0*/  FFMA R47, R73, R18, 1 ;  /* 0x3f800000492f7423 */ /* 0x000fe20000000012 */
[----:B------:R-:W-:Y:S02]  /*7d00*/  SHF.L.U32 R18, R55, 0x17, RZ ;  /* 0x0000001737127819 */ /* 0x000fe400000006ff */
[----:B------:R5:W3:Y:S01]  /*7d10*/  MUFU.EX2 R54, R8 ;  /* 0x0000000800367308 */ /* 0x000ae20000000800 */
[----:B------:R-:W-:Y:S01]  /*7d20*/  FFMA R46, R74, R19, 1 ;  /* 0x3f8000004a2e7423 */ /* 0x000fe20000000013 */
[----:B------:R-:W-:Y:S02]  /*7d30*/  SHF.L.U32 R19, R59, 0x17, RZ ;  /* 0x000000173b137819 */ /* 0x000fe400000006ff */
[----:B-1----:R-:W-:Y:S06]  /*7d40*/  SHF.L.U32 R7, R53, 0x17, RZ ;  /* 0x0000001735077819 */ /* 0x002fec00000006ff */
[----:B------:R1:W3:Y:S01]  /*7d50*/  MUFU.EX2 R55, R9 ;  /* 0x0000000900377308 */ /* 0x0002e20000000800 */
[----:B--2---:R-:W-:Y:S01]  /*7d60*/  FFMA R45, R25, R7, 1 ;  /* 0x3f800000192d7423 */ /* 0x004fe20000000007 */
[----:B------:R-:W-:Y:S01]  /*7d70*/  SHF.L.U32 R7, R56, 0x17, RZ ;  /* 0x0000001738077819 */ /* 0x000fe200000006ff */
[----:B------:R-:W-:Y:S01]  /*7d80*/  FFMA R26, R75, R17, 1 ;  /* 0x3f8000004b1a7423 */ /* 0x000fe20000000011 */
[----:B------:R-:W-:Y:S01]  /*7d90*/  FFMA R17, R76, R18, 1 ;  /* 0x3f8000004c117423 */ /* 0x000fe20000000012 */
[----:B-----5:R-:W-:Y:S05]  /*7da0*/  SHF.L.U32 R8, R57, 0x17, RZ ;  /* 0x0000001739087819 */ /* 0x020fea00000006ff */
[----:B------:R2:W5:Y:S01]  /*7db0*/  MUFU.EX2 R56, R10 ;  /* 0x0000000a00387308 */ /* 0x0005620000000800 */
[----:B------:R-:W-:Y:S01]  /*7dc0*/  SHF.L.U32 R18, R58, 0x17, RZ ;  /* 0x000000173a127819 */ /* 0x000fe200000006ff */
[----:B------:R-:W-:Y:S01]  /*7dd0*/  FFMA R52, R77, R7, 1 ;  /* 0x3f8000004d347423 */ /* 0x000fe20000000007 */
[----:B------:R-:W-:Y:S01]  /*7de0*/  SHF.L.U32 R7, R60, 0x17, RZ ;  /* 0x000000173c077819 */ /* 0x000fe200000006ff */
[----:B------:R-:W-:Y:S01]  /*7df0*/  FFMA R44, R31, R8, 1 ;  /* 0x3f8000001f2c7423 */ /* 0x000fe20000000008 */
[----:B------:R-:W-:Y:S01]  /*7e00*/  SHF.L.U32 R8, R61, 0x17, RZ ;  /* 0x000000173d087819 */ /* 0x000fe200000006ff */
[----:B------:R-:W-:Y:S01]  /*7e10*/  FFMA R18, R78, R18, 1 ;  /* 0x3f8000004e127423 */ /* 0x000fe20000000012 */
[----:B------:R-:W-:Y:S01]  /*7e20*/  FFMA R19, R28, R19, 1 ;  /* 0x3f8000001c137423 */ /* 0x000fe20000000013 */
[----:B-1----:R-:W-:Y:S01]  /*7e30*/  SHF.L.U32 R9, R62, 0x17, RZ ;  /* 0x000000173e097819 */ /* 0x002fe200000006ff */
[----:B------:R-:W-:Y:S01]  /*7e40*/  FFMA R20, R79, R7, 1 ;  /* 0x3f8000004f147423 */ /* 0x000fe20000000007 */
[----:B------:R-:W-:Y:S01]  /*7e50*/  SHF.L.U32 R7, R21, 0x17, RZ ;  /* 0x0000001715077819 */ /* 0x000fe200000006ff */
[----:B------:R-:W-:Y:S01]  /*7e60*/  FFMA R43, R80, R8, 1 ;  /* 0x3f800000502b7423 */ /* 0x000fe20000000008 */
[----:B------:R-:W-:Y:S01]  /*7e70*/  SHF.L.U32 R8, R22, 0x17, RZ ;  /* 0x0000001716087819 */ /* 0x000fe200000006ff */
[----:B------:R1:W5:Y:S01]  /*7e80*/  MUFU.EX2 R21, R0 ;  /* 0x0000000000157308 */ /* 0x0003620000000800 */
[----:B------:R-:W-:Y:S01]  /*7e90*/  FFMA R25, R81, R9, 1 ;  /* 0x3f80000051197423 */ /* 0x000fe20000000009 */
[----:B------:R-:W-:Y:S01]  /*7ea0*/  SHF.L.U32 R9, R27, 0x17, RZ ;  /* 0x000000171b097819 */ /* 0x000fe200000006ff */
[----:B------:R-:W-:Y:S01]  /*7eb0*/  FFMA R23, R82, R23, 1 ;  /* 0x3f80000052177423 */ /* 0x000fe20000000017 */
[----:B--2---:R-:W-:Y:S01]  /*7ec0*/  SHF.L.U32 R10, R24, 0x17, RZ ;  /* 0x00000017180a7819 */ /* 0x004fe200000006ff */
[----:B----4-:R-:W-:Y:S01]  /*7ed0*/  FFMA R24, R33, R7, 1 ;  /* 0x3f80000021187423 */ /* 0x010fe20000000007 */
[----:B------:R-:W-:Y:S01]  /*7ee0*/  SHF.L.U32 R7, R13, 0x17, RZ ;  /* 0x000000170d077819 */ /* 0x000fe200000006ff */
[----:B------:R-:W-:Y:S01]  /*7ef0*/  FFMA R51, R34, R8, 1 ;  /* 0x3f80000022337423 */ /* 0x000fe20000000008 */
[----:B------:R-:W-:Y:S01]  /*7f00*/  SHF.L.U32 R8, R14, 0x17, RZ ;  /* 0x000000170e087819 */ /* 0x000fe200000006ff */
[----:B------:R-:W-:Y:S01]  /*7f10*/  FFMA R35, R35, R9, 1 ;  /* 0x3f80000023237423 */ /* 0x000fe20000000009 */
[----:B------:R-:W-:Y:S02]  /*7f20*/  SHF.L.U32 R9, R15, 0x17, RZ ;  /* 0x000000170f097819 */ /* 0x000fe400000006ff */
[----:B-1----:R-:W-:Y:S05]  /*7f30*/  SHF.L.U32 R0, R11, 0x17, RZ ;  /* 0x000000170b007819 */ /* 0x002fea00000006ff */
[----:B------:R-:W-:Y:S01]  /*7f40*/  FFMA R27, R32, R0, 1 ;  /* 0x3f800000201b7423 */ /* 0x000fe20000000000 */
[----:B------:R-:W-:Y:S01]  /*7f50*/  SHF.L.U32 R0, R12, 0x17, RZ ;  /* 0x000000170c007819 */ /* 0x000fe200000006ff */
[----:B------:R-:W-:Y:S01]  /*7f60*/  FFMA R28, R64, R10, 1 ;  /* 0x3f800000401c7423 */ /* 0x000fe2000000000a */
[----:B------:R-:W-:Y:S03]  /*7f70*/  SHF.L.U32 R10, R16, 0x17, RZ ;  /* 0x00000017100a7819 */ /* 0x000fe600000006ff */
[----:B---3--:R-:W-:Y:S01]  /*7f80*/  FFMA R53, R50, R0, 1 ;  /* 0x3f80000032357423 */ /* 0x008fe20000000000 */
[----:B------:R-:W-:Y:S01]  /*7f90*/  FFMA R50, R54, R7, 1 ;  /* 0x3f80000036327423 */ /* 0x000fe20000000007 */
[----:B------:R-:W-:Y:S01]  /*7fa0*/  FFMA R31, R55, R8, 1 ;  /* 0x3f800000371f7423 */ /* 0x000fe20000000008 */
[----:B-----5:R-:W-:Y:S01]  /*7fb0*/  FFMA R34, R56, R9, 1 ;  /* 0x3f80000038227423 */ /* 0x020fe20000000009 */
[----:B------:R-:W-:Y:S01]  /*7fc0*/  FFMA R33, R21, R10, 1 ;  /* 0x3f80000015217423 */ /* 0x000fe2000000000a */
[----:B------:R-:W-:Y:S06]  /*7fd0*/  @P0 BRA `(.L_x_125) ;  /* 0x0000000000140947 */ /* 0x000fec0003800000 */
[----:B------:R-:W-:Y:S02]  /*7fe0*/  MOV R57, R2 ;  /* 0x0000000200397202 */ /* 0x000fe40000000f00 */
[----:B------:R-:W-:Y:S02]  /*7ff0*/  MOV R56, 0x8010 ;  /* 0x0000801000387802 */ /* 0x000fe40000000f00 */
[----:B------:R-:W-:Y:S05]  /*8000*/  CALL.REL.NOINC `($__internal_3_$__cuda_sm20_rcp_rn_f32_slowpath) ;  /* 0x0000003400707944 */ /* 0x000fea0003c00000 */
[----:B------:R-:W-:Y:S01]  /*8010*/  MOV R0, R32 ;  /* 0x0000002000007202 */ /* 0x000fe20000000f00 */
[----:B------:R-:W-:Y:S05]  /*8020*/  BRA `(.L_x_126) ;  /* 0x0000000000107947 */ /* 0x000fea0003800000 */
.L_x_125:
[----:B------:R-:W1:Y:S02]  /*8030*/  MUFU.RCP R0, R2 ;  /* 0x0000000200007308 */ /* 0x000e640000001000 */
[----:B-1----:R-:W-:Y:S04]  /*8040*/  FFMA R2, R2, R0, -1 ;  /* 0xbf80000002027423 */ /* 0x002fe80000000000 */
[----:B------:R-:W-:Y:S04]  /*8050*/  FADD.FTZ R2, -R2, -RZ ;  /* 0x800000ff02027221 */ /* 0x000fe80000010100 */
[----:B------:R-:W-:Y:S07]  /*8060*/  FFMA R0, R0, R2, R0 ;  /* 0x0000000200007223 */ /* 0x000fee0000000000 */
.L_x_126:
[----:B------:R-:W-:Y:S05]  /*8070*/  BSYNC.RECONVERGENT B1 ;  /* 0x0000000000017941 */ /* 0x000fea0003800200 */
.L_x_124:
[----:B------:R-:W-:Y:S01]  /*8080*/  VIADD R2, R3, 0x1800000 ;  /* 0x0180000003027836 */ /* 0x000fe20000000000 */
[----:B------:R-:W-:Y:S04]  /*8090*/  BSSY.RECONVERGENT B1, `(.L_x_127) ;  /* 0x000000e000017945 */ /* 0x000fe80003800200 */
[----:B------:R-:W-:Y:S04]  /*80a0*/  LOP3.LUT R2, R2, 0x7f800000, RZ, 0xc0, !PT ;  /* 0x7f80000002027812 */ /* 0x000fe800078ec0ff */
[----:B------:R-:W-:Y:S11]  /*80b0*/  ISETP.GT.U32.AND P0, PT, R2, 0x1ffffff, PT ;  /* 0x01ffffff0200780c */ /* 0x000ff60003f04070 */
[----:B------:R-:W-:Y:S02]  /*80c0*/  @!UPT UIADD3 URZ, UPT, UPT, URZ, URZ, URZ ;  /* 0x000000fffffff290 */ /* 0x000fe4000fffe0ff */
[----:B------:R-:W-:Y:S05]  /*80d0*/  @P0 BRA `(.L_x_128) ;  /* 0x0000000000140947 */ /* 0x000fea0003800000 */
[----:B------:R-:W-:Y:S02]  /*80e0*/  MOV R57, R3 ;  /* 0x0000000300397202 */ /* 0x000fe40000000f00 */
[----:B------:R-:W-:Y:S02]  /*80f0*/  MOV R56, 0x8110 ;  /* 0x0000811000387802 */ /* 0x000fe40000000f00 */
[----:B------:R-:W-:Y:S05]  /*8100*/  CALL.REL.NOINC `($__internal_3_$__cuda_sm20_rcp_rn_f32_slowpath) ;  /* 0x0000003400307944 */ /* 0x000fea0003c00000 */
[----:B------:R-:W-:Y:S01]  /*8110*/  MOV R2, R32 ;  /* 0x0000002000027202 */ /* 0x000fe20000000f00 */
[----:B------:R-:W-:Y:S05]  /*8120*/  BRA `(.L_x_129) ;  /* 0x0000000000107947 */ /* 0x000fea0003800000 */
.L_x_128:
[----:B------:R-:W1:Y:S02]  /*8130*/  MUFU.RCP R2, R3 ;  /* 0x0000000300027308 */ /* 0x000e640000001000 */
[----:B-1----:R-:W-:Y:S04]  /*8140*/  FFMA R3, R3, R2, -1 ;  /* 0xbf80000003037423 */ /* 0x002fe80000000002 */
[----:B------:R-:W-:Y:S04]  /*8150*/  FADD.FTZ R3, -R3, -RZ ;  /* 0x800000ff03037221 */ /* 0x000fe80000010100 */
[----:B------:R-:W-:Y:S07]  /*8160*/  FFMA R2, R2, R3, R2 ;  /* 0x0000000302027223 */ /* 0x000fee0000000002 */
.L_x_129:
[----:B------:R-:W-:Y:S05]  /*8170*/  BSYNC.RECONVERGENT B1 ;  /* 0x0000000000017941 */ /* 0x000fea0003800200 */
.L_x_127:
        /* <DEDUP_REMOVED lines=11> */
.L_x_131:
[----:B------:R-:W1:Y:S02]  /*8230*/  MUFU.RCP R3, R4 ;  /* 0x0000000400037308 */ /* 0x000e640000001000 */
[----:B-1----:R-:W-:Y:S04]  /*8240*/  FFMA R4, R4, R3, -1 ;  /* 0xbf80000004047423 */ /* 0x002fe80000000003 */
[----:B------:R-:W-:Y:S04]  /*8250*/  FADD.FTZ R4, -R4, -RZ ;  /* 0x800000ff04047221 */ /* 0x000fe80000010100 */
[----:B------:R-:W-:Y:S07]  /*8260*/  FFMA R3, R3, R4, R3 ;  /* 0x0000000403037223 */ /* 0x000fee0000000003 */
.L_x_132:
[----:B------:R-:W-:Y:S05]  /*8270*/  BSYNC.RECONVERGENT B1 ;  /* 0x0000000000017941 */ /* 0x000fea0003800200 */
.L_x_130:
        /* <DEDUP_REMOVED lines=11> */
.L_x_134:
[----:B------:R-:W1:Y:S02]  /*8330*/  MUFU.RCP R4, R5 ;  /* 0x0000000500047308 */ /* 0x000e640000001000 */
[----:B-1----:R-:W-:Y:S04]  /*8340*/  FFMA R5, R5, R4, -1 ;  /* 0xbf80000005057423 */ /* 0x002fe80000000004 */
[----:B------:R-:W-:Y:S04]  /*8350*/  FADD.FTZ R5, -R5, -RZ ;  /* 0x800000ff05057221 */ /* 0x000fe80000010100 */
[----:B------:R-:W-:Y:S07]  /*8360*/  FFMA R4, R4, R5, R4 ;  /* 0x0000000504047223 */ /* 0x000fee0000000004 */
.L_x_135:
[----:B------:R-:W-:Y:S05]  /*8370*/  BSYNC.RECONVERGENT B1 ;  /* 0x0000000000017941 */ /* 0x000fea0003800200 */
.L_x_133:
        /* <DEDUP_REMOVED lines=11> */
.L_x_137:
[----:B------:R-:W1:Y:S02]  /*8430*/  MUFU.RCP R5, R6 ;  /* 0x0000000600057308 */ /* 0x000e640000001000 */
[----:B-1----:R-:W-:Y:S04]  /*8440*/  FFMA R6, R6, R5, -1 ;  /* 0xbf80000006067423 */ /* 0x002fe80000000005 */
[----:B------:R-:W-:Y:S04]  /*8450*/  FADD.FTZ R6, -R6, -RZ ;  /* 0x800000ff06067221 */ /* 0x000fe80000010100 */
[----:B------:R-:W-:Y:S07]  /*8460*/  FFMA R5, R5, R6, R5 ;  /* 0x0000000605057223 */ /* 0x000fee0000000005 */
.L_x_138:
[----:B------:R-:W-:Y:S05]  /*8470*/  BSYNC.RECONVERGENT B1 ;  /* 0x0000000000017941 */ /* 0x000fea0003800200 */
.L_x_136:
        /* <DEDUP_REMOVED lines=11> */
.L_x_140:
[----:B------:R-:W1:Y:S02]  /*8530*/  MUFU.RCP R6, R49 ;  /* 0x0000003100067308 */ /* 0x000e640000001000 */
[----:B-1----:R-:W-:Y:S04]  /*8540*/  FFMA R7, R49, R6, -1 ;  /* 0xbf80000031077423 */ /* 0x002fe80000000006 */
[----:B------:R-:W-:Y:S04]  /*8550*/  FADD.FTZ R7, -R7, -RZ ;  /* 0x800000ff07077221 */ /* 0x000fe80000010100 */
[----:B------:R-:W-:Y:S07]  /*8560*/  FFMA R6, R6, R7, R6 ;  /* 0x0000000706067223 */ /* 0x000fee0000000006 */
.L_x_141:
[----:B------:R-:W-:Y:S05]  /*8570*/  BSYNC.RECONVERGENT B1 ;  /* 0x0000000000017941 */ /* 0x000fea0003800200 */
.L_x_139:
        /* <DEDUP_REMOVED lines=11> */
.L_x_143:
[----:B------:R-:W1:Y:S02]  /*8630*/  MUFU.RCP R7, R30 ;  /* 0x0000001e00077308 */ /* 0x000e640000001000 */
[----:B-1----:R-:W-:Y:S04]  /*8640*/  FFMA R8, R30, R7, -1 ;  /* 0xbf8000001e087423 */ /* 0x002fe80000000007 */
[----:B------:R-:W-:Y:S04]  /*8650*/  FADD.FTZ R8, -R8, -RZ ;  /* 0x800000ff08087221 */ /* 0x000fe80000010100 */
[----:B------:R-:W-:Y:S07]  /*8660*/  FFMA R7, R7, R8, R7 ;  /* 0x0000000807077223 */ /* 0x000fee0000000007 */
.L_x_144:
[----:B------:R-:W-:Y:S05]  /*8670*/  BSYNC.RECONVERGENT B1 ;  /* 0x0000000000017941 */ /* 0x000fea0003800200 */
.L_x_142:
        /* <DEDUP_REMOVED lines=11> */
.L_x_146:
[----:B------:R-:W1:Y:S02]  /*8730*/  MUFU.RCP R8, R29 ;  /* 0x0000001d00087308 */ /* 0x000e640000001000 */
[----:B-1----:R-:W-:Y:S04]  /*8740*/  FFMA R9, R29, R8, -1 ;  /* 0xbf8000001d097423 */ /* 0x002fe80000000008 */
[----:B------:R-:W-:Y:S04]  /*8750*/  FADD.FTZ R9, -R9, -RZ ;  /* 0x800000ff09097221 */ /* 0x000fe80000010100 */
[----:B------:R-:W-:Y:S07]  /*8760*/  FFMA R8, R8, R9, R8 ;  /* 0x0000000908087223 */ /* 0x000fee0000000008 */
.L_x_147:
[----:B------:R-:W-:Y:S05]  /*8770*/  BSYNC.RECONVERGENT B1 ;  /* 0x0000000000017941 */ /* 0x000fea0003800200 */
.L_x_145:
        /* <DEDUP_REMOVED lines=11> */
.L_x_149:
[----:B------:R-:W1:Y:S02]  /*8830*/  MUFU.RCP R9, R48 ;  /* 0x0000003000097308 */ /* 0x000e640000001000 */
[----:B-1----:R-:W-:Y:S04]  /*8840*/  FFMA R10, R48, R9, -1 ;  /* 0xbf800000300a7423 */ /* 0x002fe80000000009 */
[----:B------:R-:W-:Y:S04]  /*8850*/  FADD.FTZ R10, -R10, -RZ ;  /* 0x800000ff0a0a7221 */ /* 0x000fe80000010100 */
[----:B------:R-:W-:Y:S07]  /*8860*/  FFMA R9, R9, R10, R9 ;  /* 0x0000000a09097223 */ /* 0x000fee0000000009 */
.L_x_150:
[----:B------:R-:W-:Y:S05]  /*8870*/  BSYNC.RECONVERGENT B1 ;  /* 0x0000000000017941 */ /* 0x000fea0003800200 */
.L_x_148:
        /* <DEDUP_REMOVED lines=11> */
.L_x_152:
[----:B------:R-:W1:Y:S02]  /*8930*/  MUFU.RCP R10, R47 ;  /* 0x0000002f000a7308 */ /* 0x000e640000001000 */
[----:B-1----:R-:W-:Y:S04]  /*8940*/  FFMA R11, R47, R10, -1 ;  /* 0xbf8000002f0b7423 */ /* 0x002fe8000000000a */
[----:B------:R-:W-:Y:S04]  /*8950*/  FADD.FTZ R11, -R11, -RZ ;  /* 0x800000ff0b0b7221 */ /* 0x000fe80000010100 */
[----:B------:R-:W-:Y:S07]  /*8960*/  FFMA R10, R10, R11, R10 ;  /* 0x0000000b0a0a7223 */ /* 0x000fee000000000a */
.L_x_153:
[----:B------:R-:W-:Y:S05]  /*8970*/  BSYNC.RECONVERGENT B1 ;  /* 0x0000000000017941 */ /* 0x000fea0003800200 */
.L_x_151:
        /* <DEDUP_REMOVED lines=11> */
.L_x_155:
[----:B------:R-:W1:Y:S02]  /*8a30*/  MUFU.RCP R11, R46 ;  /* 0x0000002e000b7308 */ /* 0x000e640000001000 */
[----:B-1----:R-:W-:Y:S04]  /*8a40*/  FFMA R12, R46, R11, -1 ;  /* 0xbf8000002e0c7423 */ /* 0x002fe8000000000b */
[----:B------:R-:W-:Y:S04]  /*8a50*/  FADD.FTZ R12, -R12, -RZ ;  /* 0x800000ff0c0c7221 */ /* 0x000fe80000010100 */
[----:B------:R-:W-:Y:S07]  /*8a60*/  FFMA R11, R11, R12, R11 ;  /* 0x0000000c0b0b7223 */ /* 0x000fee000000000b */
.L_x_156:
[----:B------:R-:W-:Y:S05]  /*8a70*/  BSYNC.RECONVERGENT B1 ;  /* 0x0000000000017941 */ /* 0x000fea0003800200 */
.L_x_154:
        /* <DEDUP_REMOVED lines=11> */
.L_x_158:
[----:B------:R-:W1:Y:S02]  /*8b30*/  MUFU.RCP R12, R45 ;  /* 0x0000002d000c7308 */ /* 0x000e640000001000 */
[----:B-1----:R-:W-:Y:S04]  /*8b40*/  FFMA R13, R45, R12, -1 ;  /* 0xbf8000002d0d7423 */ /* 0x002fe8000000000c */
[----:B------:R-:W-:Y:S04]  /*8b50*/  FADD.FTZ R13, -R13, -RZ ;  /* 0x800000ff0d0d7221 */ /* 0x000fe80000010100 */
[----:B------:R-:W-:Y:S07]  /*8b60*/  FFMA R12, R12, R13, R12 ;  /* 0x0000000d0c0c7223 */ /* 0x000fee000000000c */
.L_x_159:
[----:B------:R-:W-:Y:S05]  /*8b70*/  BSYNC.RECONVERGENT B1 ;  /* 0x0000000000017941 */ /* 0x000fea0003800200 */
.L_x_157:
        /* <DEDUP_REMOVED lines=11> */
.L_x_161:
[----:B------:R-:W1:Y:S02]  /*8c30*/  MUFU.RCP R13, R26 ;  /* 0x0000001a000d7308 */ /* 0x000e640000001000 */
[----:B-1----:R-:W-:Y:S04]  /*8c40*/  FFMA R14, R26, R13, -1 ;  /* 0xbf8000001a0e7423 */ /* 0x002fe8000000000d */
[----:B------:R-:W-:Y:S04]  /*8c50*/  FADD.FTZ R14, -R14, -RZ ;  /* 0x800000ff0e0e7221 */ /* 0x000fe80000010100 */
[----:B------:R-:W-:Y:S07]  /*8c60*/  FFMA R13, R13, R14, R13 ;  /* 0x0000000e0d0d7223 */ /* 0x000fee000000000d */
.L_x_162:
[----:B------:R-:W-:Y:S05]  /*8c70*/  BSYNC.RECONVERGENT B1 ;  /* 0x0000000000017941 */ /* 0x000fea0003800200 */
.L_x_160:
        /* <DEDUP_REMOVED lines=11> */
.L_x_164:
[----:B------:R-:W1:Y:S02]  /*8d30*/  MUFU.RCP R14, R17 ;  /* 0x00000011000e7308 */ /* 0x000e640000001000 */
[----:B-1----:R-:W-:Y:S04]  /*8d40*/  FFMA R15, R17, R14, -1 ;  /* 0xbf800000110f7423 */ /* 0x002fe8000000000e */
[----:B------:R-:W-:Y:S04]  /*8d50*/  FADD.FTZ R15, -R15, -RZ ;  /* 0x800000ff0f0f7221 */ /* 0x000fe80000010100 */
[----:B------:R-:W-:Y:S07]  /*8d60*/  FFMA R14, R14, R15, R14 ;  /* 0x0000000f0e0e7223 */ /* 0x000fee000000000e */
.L_x_165:
[----:B------:R-:W-:Y:S05]  /*8d70*/  BSYNC.RECONVERGENT B1 ;  /* 0x0000000000017941 */ /* 0x000fea0003800200 */
.L_x_163:
        /* <DEDUP_REMOVED lines=11> */
.L_x_167:
[----:B------:R-:W1:Y:S02]  /*8e30*/  MUFU.RCP R15, R52 ;  /* 0x00000034000f7308 */ /* 0x000e640000001000 */
[----:B-1----:R-:W-:Y:S04]  /*8e40*/  FFMA R16, R52, R15, -1 ;  /* 0xbf80000034107423 */ /* 0x002fe8000000000f */
[----:B------:R-:W-:Y:S04]  /*8e50*/  FADD.FTZ R16, -R16, -RZ ;  /* 0x800000ff10107221 */ /* 0x000fe80000010100 */
[----:B------:R-:W-:Y:S07]  /*8e60*/  FFMA R15, R15, R16, R15 ;  /* 0x000000100f0f7223 */ /* 0x000fee000000000f */
.L_x_168:
[----:B------:R-:W-:Y:S05]  /*8e70*/  BSYNC.RECONVERGENT B1 ;  /* 0x0000000000017941 */ /* 0x000fea0003800200 */
.L_x_166:
        /* <DEDUP_REMOVED lines=11> */
.L_x_170:
[----:B------:R-:W1:Y:S02]  /*8f30*/  MUFU.RCP R16, R44 ;  /* 0x0000002c00107308 */ /* 0x000e640000001000 */
[----:B-1----:R-:W-:Y:S04]  /*8f40*/  FFMA R17, R44, R16, -1 ;  /* 0xbf8000002c117423 */ /* 0x002fe80000000010 */
[----:B------:R-:W-:Y:S04]  /*8f50*/  FADD.FTZ R17, -R17, -RZ ;  /* 0x800000ff11117221 */ /* 0x000fe80000010100 */
[----:B------:R-:W-:Y:S07]  /*8f60*/  FFMA R16, R16, R17, R16 ;  /* 0x0000001110107223 */ /* 0x000fee0000000010 */
.L_x_171:
[----:B------:R-:W-:Y:S05]  /*8f70*/  BSYNC.RECONVERGENT B1 ;  /* 0x0000000000017941 */ /* 0x000fea0003800200 */
.L_x_169:
        /* <DEDUP_REMOVED lines=11> */
.L_x_173:
[----:B------:R-:W1:Y:S02]  /*9030*/  MUFU.RCP R17, R18 ;  /* 0x0000001200117308 */ /* 0x000e640000001000 */
[----:B-1----:R-:W-:Y:S04]  /*9040*/  FFMA R18, R18, R17, -1 ;  /* 0xbf80000012127423 */ /* 0x002fe80000000011 */
[----:B------:R-:W-:Y:S04]  /*9050*/  FADD.FTZ R18, -R18, -RZ ;  /* 0x800000ff12127221 */ /* 0x000fe80000010100 */
[----:B------:R-:W-:Y:S07]  /*9060*/  FFMA R17, R17, R18, R17 ;  /* 0x0000001211117223 */ /* 0x000fee0000000011 */
.L_x_174:
[----:B------:R-:W-:Y:S05]  /*9070*/  BSYNC.RECONVERGENT B1 ;  /* 0x0000000000017941 */ /* 0x000fea0003800200 */
.L_x_172:
        /* <DEDUP_REMOVED lines=11> */
.L_x_176:
[----:B------:R-:W1:Y:S02]  /*9130*/  MUFU.RCP R18, R19 ;  /* 0x0000001300127308 */ /* 0x000e640000001000 */
[----:B-1----:R-:W-:Y:S04]  /*9140*/  FFMA R19, R19, R18, -1 ;  /* 0xbf80000013137423 */ /* 0x002fe80000000012 */
[----:B------:R-:W-:Y:S04]  /*9150*/  FADD.FTZ R19, -R19, -RZ ;  /* 0x800000ff13137221 */ /* 0x000fe80000010100 */
[----:B------:R-:W-:Y:S07]  /*9160*/  FFMA R18, R18, R19, R18 ;  /* 0x0000001312127223 */ /* 0x000fee0000000012 */
.L_x_177:
[----:B------:R-:W-:Y:S05]  /*9170*/  BSYNC.RECONVERGENT B1 ;  /* 0x0000000000017941 */ /* 0x000fea0003800200 */
.L_x_175:
        /* <DEDUP_REMOVED lines=11> */
.L_x_179:
[----:B------:R-:W1:Y:S02]  /*9230*/  MUFU.RCP R19, R20 ;  /* 0x0000001400137308 */ /* 0x000e640000001000 */
[----:B-1----:R-:W-:Y:S04]  /*9240*/  FFMA R20, R20, R19, -1 ;  /* 0xbf80000014147423 */ /* 0x002fe80000000013 */
[----:B------:R-:W-:Y:S04]  /*9250*/  FADD.FTZ R20, -R20, -RZ ;  /* 0x800000ff14147221 */ /* 0x000fe80000010100 */
[----:B------:R-:W-:Y:S07]  /*9260*/  FFMA R19, R19, R20, R19 ;  /* 0x0000001413137223 */ /* 0x000fee0000000013 */
.L_x_180:
[----:B------:R-:W-:Y:S05]  /*9270*/  BSYNC.RECONVERGENT B1 ;  /* 0x0000000000017941 */ /* 0x000fea0003800200 */
.L_x_178:
        /* <DEDUP_REMOVED lines=11> */
.L_x_182:
[----:B------:R-:W1:Y:S02]  /*9330*/  MUFU.RCP R20, R43 ;  /* 0x0000002b00147308 */ /* 0x000e640000001000 */
[----:B-1----:R-:W-:Y:S04]  /*9340*/  FFMA R21, R43, R20, -1 ;  /* 0xbf8000002b157423 */ /* 0x002fe80000000014 */
[----:B------:R-:W-:Y:S04]  /*9350*/  FADD.FTZ R21, -R21, -RZ ;  /* 0x800000ff15157221 */ /* 0x000fe80000010100 */
[----:B------:R-:W-:Y:S07]  /*9360*/  FFMA R20, R20, R21, R20 ;  /* 0x0000001514147223 */ /* 0x000fee0000000014 */
.L_x_183:
[----:B------:R-:W-:Y:S05]  /*9370*/  BSYNC.RECONVERGENT B1 ;  /* 0x0000000000017941 */ /* 0x000fea0003800200 */
.L_x_181:
        /* <DEDUP_REMOVED lines=11> */
.L_x_185:
[----:B------:R-:W1:Y:S02]  /*9430*/  MUFU.RCP R21, R25 ;  /* 0x0000001900157308 */ /* 0x000e640000001000 */
[----:B-1----:R-:W-:Y:S04]  /*9440*/  FFMA R22, R25, R21, -1 ;  /* 0xbf80000019167423 */ /* 0x002fe80000000015 */
[----:B------:R-:W-:Y:S04]  /*9450*/  FADD.FTZ R22, -R22, -RZ ;  /* 0x800000ff16167221 */ /* 0x000fe80000010100 */
[----:B------:R-:W-:Y:S07]  /*9460*/  FFMA R21, R21, R22, R21 ;  /* 0x0000001615157223 */ /* 0x000fee0000000015 */
.L_x_186:
[----:B------:R-:W-:Y:S05]  /*9470*/  BSYNC.RECONVERGENT B1 ;  /* 0x0000000000017941 */ /* 0x000fea0003800200 */
.L_x_184:
        /* <DEDUP_REMOVED lines=11> */
.L_x_188:
[----:B------:R-:W1:Y:S02]  /*9530*/  MUFU.RCP R22, R23 ;  /* 0x0000001700167308 */ /* 0x000e640000001000 */
[----:B-1----:R-:W-:Y:S04]  /*9540*/  FFMA R23, R23, R22, -1 ;  /* 0xbf80000017177423 */ /* 0x002fe80000000016 */
[----:B------:R-:W-:Y:S04]  /*9550*/  FADD.FTZ R23, -R23, -RZ ;  /* 0x800000ff17177221 */ /* 0x000fe80000010100 */
[----:B------:R-:W-:Y:S07]  /*9560*/  FFMA R22, R22, R23, R22 ;  /* 0x0000001716167223 */ /* 0x000fee0000000016 */
.L_x_189:
[----:B------:R-:W-:Y:S05]  /*9570*/  BSYNC.RECONVERGENT B1 ;  /* 0x0000000000017941 */ /* 0x000fea0003800200 */
.L_x_187:
        /* <DEDUP_REMOVED lines=11> */
.L_x_191:
[----:B------:R-:W1:Y:S02]  /*9630*/  MUFU.RCP R23, R24 ;  /* 0x0000001800177308 */ /* 0x000e640000001000 */
[----:B-1----:R-:W-:Y:S04]  /*9640*/  FFMA R24, R24, R23, -1 ;  /* 0xbf80000018187423 */ /* 0x002fe80000000017 */
[----:B------:R-:W-:Y:S04]  /*9650*/  FADD.FTZ R24, -R24, -RZ ;  /* 0x800000ff18187221 */ /* 0x000fe80000010100 */
[----:B------:R-:W-:Y:S07]  /*9660*/  FFMA R23, R23, R24, R23 ;  /* 0x0000001817177223 */ /* 0x000fee0000000017 */
.L_x_192:
[----:B------:R-:W-:Y:S05]  /*9670*/  BSYNC.RECONVERGENT B1 ;  /* 0x0000000000017941 */ /* 0x000fea0003800200 */
.L_x_190:
        /* <DEDUP_REMOVED lines=11> */
.L_x_194:
[----:B------:R-:W1:Y:S02]  /*9730*/  MUFU.RCP R24, R51 ;  /* 0x0000003300187308 */ /* 0x000e640000001000 */
[----:B-1----:R-:W-:Y:S04]  /*9740*/  FFMA R25, R51, R24, -1 ;  /* 0xbf80000033197423 */ /* 0x002fe80000000018 */
[----:B------:R-:W-:Y:S04]  /*9750*/  FADD.FTZ R25, -R25, -RZ ;  /* 0x800000ff19197221 */ /* 0x000fe80000010100 */
[----:B------:R-:W-:Y:S07]  /*9760*/  FFMA R24, R24, R25, R24 ;  /* 0x0000001918187223 */ /* 0x000fee0000000018 */
.L_x_195:
[----:B------:R-:W-:Y:S05]  /*9770*/  BSYNC.RECONVERGENT B1 ;  /* 0x0000000000017941 */ /* 0x000fea0003800200 */
.L_x_193:
        /* <DEDUP_REMOVED lines=11> */
.L_x_197:
[----:B------:R-:W1:Y:S02]  /*9830*/  MUFU.RCP R25, R35 ;  /* 0x0000002300197308 */ /* 0x000e640000001000 */
[----:B-1----:R-:W-:Y:S04]  /*9840*/  FFMA R26, R35, R25, -1 ;  /* 0xbf800000231a7423 */ /* 0x002fe80000000019 */
[----:B------:R-:W-:Y:S04]  /*9850*/  FADD.FTZ R26, -R26, -RZ ;  /* 0x800000ff1a1a7221 */ /* 0x000fe80000010100 */
[----:B------:R-:W-:Y:S07]  /*9860*/  FFMA R25, R25, R26, R25 ;  /* 0x0000001a19197223 */ /* 0x000fee0000000019 */
.L_x_198:
[----:B------:R-:W-:Y:S05]  /*9870*/  BSYNC.RECONVERGENT B1 ;  /* 0x0000000000017941 */ /* 0x000fea0003800200 */
.L_x_196:
        /* <DEDUP_REMOVED lines=11> */
.L_x_200:
[----:B------:R-:W1:Y:S02]  /*9930*/  MUFU.RCP R26, R27 ;  /* 0x0000001b001a7308 */ /* 0x000e640000001000 */
[----:B-1----:R-:W-:Y:S04]  /*9940*/  FFMA R27, R27, R26, -1 ;  /* 0xbf8000001b1b7423 */ /* 0x002fe8000000001a */
[----:B------:R-:W-:Y:S04]  /*9950*/  FADD.FTZ R27, -R27, -RZ ;  /* 0x800000ff1b1b7221 */ /* 0x000fe80000010100 */
[----:B------:R-:W-:Y:S07]  /*9960*/  FFMA R26, R26, R27, R26 ;  /* 0x0000001b1a1a7223 */ /* 0x000fee000000001a */
.L_x_201:
[----:B------:R-:W-:Y:S05]  /*9970*/  BSYNC.RECONVERGENT B1 ;  /* 0x0000000000017941 */ /* 0x000fea0003800200 */
.L_x_199:
        /* <DEDUP_REMOVED lines=11> */
.L_x_203:
[----:B------:R-:W1:Y:S02]  /*9a30*/  MUFU.RCP R27, R28 ;  /* 0x0000001c001b7308 */ /* 0x000e640000001000 */
[----:B-1----:R-:W-:Y:S04]  /*9a40*/  FFMA R28, R28, R27, -1 ;  /* 0xbf8000001c1c7423 */ /* 0x002fe8000000001b */
[----:B------:R-:W-:Y:S04]  /*9a50*/  FADD.FTZ R28, -R28, -RZ ;  /* 0x800000ff1c1c7221 */ /* 0x000fe80000010100 */
[----:B------:R-:W-:Y:S07]  /*9a60*/  FFMA R27, R27, R28, R27 ;  /* 0x0000001c1b1b7223 */ /* 0x000fee000000001b */
.L_x_204:
[----:B------:R-:W-:Y:S05]  /*9a70*/  BSYNC.RECONVERGENT B1 ;  /* 0x0000000000017941 */ /* 0x000fea0003800200 */
.L_x_202:
        /* <DEDUP_REMOVED lines=11> */
.L_x_206:
[----:B------:R-:W1:Y:S02]  /*9b30*/  MUFU.RCP R28, R53 ;  /* 0x00000035001c7308 */ /* 0x000e640000001000 */
[----:B-1----:R-:W-:Y:S04]  /*9b40*/  FFMA R29, R53, R28, -1 ;  /* 0xbf800000351d7423 */ /* 0x002fe8000000001c */
[----:B------:R-:W-:Y:S04]  /*9b50*/  FADD.FTZ R29, -R29, -RZ ;  /* 0x800000ff1d1d7221 */ /* 0x000fe80000010100 */
[----:B------:R-:W-:Y:S07]  /*9b60*/  FFMA R28, R28, R29, R28 ;  /* 0x0000001d1c1c7223 */ /* 0x000fee000000001c */
.L_x_207:
[----:B------:R-:W-:Y:S05]  /*9b70*/  BSYNC.RECONVERGENT B1 ;  /* 0x0000000000017941 */ /* 0x000fea0003800200 */
.L_x_205:
        /* <DEDUP_REMOVED lines=11> */
.L_x_209:
[----:B------:R-:W1:Y:S02]  /*9c30*/  MUFU.RCP R29, R50 ;  /* 0x00000032001d7308 */ /* 0x000e640000001000 */
[----:B-1----:R-:W-:Y:S04]  /*9c40*/  FFMA R30, R50, R29, -1 ;  /* 0xbf800000321e7423 */ /* 0x002fe8000000001d */
[----:B------:R-:W-:Y:S04]  /*9c50*/  FADD.FTZ R30, -R30, -RZ ;  /* 0x800000ff1e1e7221 */ /* 0x000fe80000010100 */
[----:B------:R-:W-:Y:S07]  /*9c60*/  FFMA R29, R29, R30, R29 ;  /* 0x0000001e1d1d7223 */ /* 0x000fee000000001d */
.L_x_210:
[----:B------:R-:W-:Y:S05]  /*9c70*/  BSYNC.RECONVERGENT B1 ;  /* 0x0000000000017941 */ /* 0x000fea0003800200 */
.L_x_208:
        /* <DEDUP_REMOVED lines=11> */
.L_x_212:
[----:B------:R-:W1:Y:S02]  /*9d30*/  MUFU.RCP R30, R31 ;  /* 0x0000001f001e7308 */ /* 0x000e640000001000 */
[----:B-1----:R-:W-:Y:S04]  /*9d40*/  FFMA R31, R31, R30, -1 ;  /* 0xbf8000001f1f7423 */ /* 0x002fe8000000001e */
[----:B------:R-:W-:Y:S04]  /*9d50*/  FADD.FTZ R31, -R31, -RZ ;  /* 0x800000ff1f1f7221 */ /* 0x000fe80000010100 */
[----:B------:R-:W-:Y:S07]  /*9d60*/  FFMA R30, R30, R31, R30 ;  /* 0x0000001f1e1e7223 */ /* 0x000fee000000001e */
.L_x_213:
[----:B------:R-:W-:Y:S05]  /*9d70*/  BSYNC.RECONVERGENT B1 ;  /* 0x0000000000017941 */ /* 0x000fea0003800200 */
.L_x_211:
        /* <DEDUP_REMOVED lines=11> */
.L_x_215:
[----:B------:R-:W1:Y:S02]  /*9e30*/  MUFU.RCP R31, R34 ;  /* 0x00000022001f7308 */ /* 0x000e640000001000 */
[----:B-1----:R-:W-:Y:S04]  /*9e40*/  FFMA R34, R34, R31, -1 ;  /* 0xbf80000022227423 */ /* 0x002fe8000000001f */
[----:B------:R-:W-:Y:S04]  /*9e50*/  FADD.FTZ R34, -R34, -RZ ;  /* 0x800000ff22227221 */ /* 0x000fe80000010100 */
[----:B------:R-:W-:Y:S07]  /*9e60*/  FFMA R31, R31, R34, R31 ;  /* 0x000000221f1f7223 */ /* 0x000fee000000001f */
.L_x_216:
[----:B------:R-:W-:Y:S05]  /*9e70*/  BSYNC.RECONVERGENT B1 ;  /* 0x0000000000017941 */ /* 0x000fea0003800200 */
.L_x_214:
        /* <DEDUP_REMOVED lines=9> */
[----:B------:R-:W-:Y:S05]  /*9f10*/  BRA `(.L_x_219) ;  /* 0x0000000000107947 */ /* 0x000fea0003800000 */
.L_x_218:
[----:B------:R-:W1:Y:S02]  /*9f20*/  MUFU.RCP R32, R33 ;  /* 0x0000002100207308 */ /* 0x000e640000001000 */
[----:B-1----:R-:W-:Y:S04]  /*9f30*/  FFMA R33, R33, R32, -1 ;  /* 0xbf80000021217423 */ /* 0x002fe80000000020 */
[----:B------:R-:W-:Y:S04]  /*9f40*/  FADD.FTZ R33, -R33, -RZ ;  /* 0x800000ff21217221 */ /* 0x000fe80000010100 */
[----:B------:R-:W-:Y:S07]  /*9f50*/  FFMA R32, R32, R33, R32 ;  /* 0x0000002120207223 */ /* 0x000fee0000000020 */
.L_x_219:
[----:B------:R-:W-:Y:S05]  /*9f60*/  BSYNC.RECONVERGENT B1 ;  /* 0x0000000000017941 */ /* 0x000fea0003800200 */
.L_x_217:
[----:B------:R-:W-:Y:S01]  /*9f70*/  F2FP.BF16.F32.PACK_AB R44, R2, R0 ;  /* 0x00000000022c723e */ /* 0x000fe200000010ff */
[----:B------:R-:W-:Y:S01]  /*9f80*/  USHF.L.U32 UR8, UR43, 0xd, URZ ;  /* 0x0000000d2b087899 */ /* 0x000fe200080006ff */
[----:B------:R-:W-:Y:S01]  /*9f90*/  F2FP.BF16.F32.PACK_AB R45, R4, R3 ;  /* 0x00000003042d723e */ /* 0x000fe200000010ff */
[----:B------:R-:W-:Y:S01]  /*9fa0*/  BSSY.RECONVERGENT B0, `(.L_x_220) ;  /* 0x000003a000007945 */ /* 0x000fe20003800200 */
[----:B------:R-:W-:Y:S02]  /*9fb0*/  F2FP.BF16.F32.PACK_AB R46, R6, R5 ;  /* 0x00000005062e723e */ /* 0x000fe400000010ff */
[----:B------:R-:W-:Y:S01]  /*9fc0*/  F2FP.BF16.F32.PACK_AB R47, R8, R7 ;  /* 0x00000007082f723e */ /* 0x000fe200000010ff */
[----:B------:R-:W-:Y:S01]  /*9fd0*/  VIADD R0, R120, UR8 ;  /* 0x0000000878007c36 */ /* 0x000fe20008000000 */
[----:B------:R-:W-:Y:S02]  /*9fe0*/  F2FP.BF16.F32.PACK_AB R4, R10, R9 ;  /* 0x000000090a04723e */ /* 0x000fe400000010ff */
[----:B------:R-:W-:Y:S01]  /*9ff0*/  F2FP.BF16.F32.PACK_AB R5, R12, R11 ;  /* 0x0000000b0c05723e */ /* 0x000fe200000010ff */
[----:B------:R1:W-:Y:S01]  /*a000*/  STS.128 [R120+UR8], R44 ;  /* 0x0000002c78007988 */ /* 0x0003e20008000c08 */
[----:B------:R-:W-:Y:S01]  /*a010*/  F2FP.BF16.F32.PACK_AB R6, R14, R13 ;  /* 0x0000000d0e06723e */ /* 0x000fe200000010ff */
[--C-:B------:R-:W-:Y:S01]  /*a020*/  IMAD R2, R122, -0x10, R0.reuse ;  /* 0xfffffff07a027824 */ /* 0x100fe200078e0200 */
[----:B------:R-:W-:Y:S01]  /*a030*/  F2FP.BF16.F32.PACK_AB R7, R16, R15 ;  /* 0x0000000f1007723e */ /* 0x000fe200000010ff */
[----:B------:R-:W-:Y:S01]  /*a040*/  IMAD R0, R121, -0x10, R0 ;  /* 0xfffffff079007824 */ /* 0x000fe200078e0200 */
[----:B------:R-:W-:Y:S01]  /*a050*/  F2FP.BF16.F32.PACK_AB R8, R18, R17 ;  /* 0x000000111208723e */ /* 0x000fe200000010ff */
[----:B------:R-:W-:Y:S01]  /*a060*/  IMAD R3, R119, 0x10, R2 ;  /* 0x0000001077037824 */ /* 0x000fe200078e0202 */
[----:B------:R-:W-:Y:S01]  /*a070*/  F2FP.BF16.F32.PACK_AB R9, R20, R19 ;  /* 0x000000131409723e */ /* 0x000fe200000010ff */
[----:B------:R1:W-:Y:S01]  /*a080*/  STS.128 [R2+0x10], R4 ;  /* 0x0000100402007388 */ /* 0x0003e20000000c00 */
[----:B------:R-:W-:Y:S02]  /*a090*/  F2FP.BF16.F32.PACK_AB R10, R22, R21 ;  /* 0x00000015160a723e */ /* 0x000fe400000010ff */
[----:B------:R-:W-:Y:S02]  /*a0a0*/  F2FP.BF16.F32.PACK_AB R11, R24, R23 ;  /* 0x00000017180b723e */ /* 0x000fe400000010ff */
[----:B------:R-:W-:Y:S02]  /*a0b0*/  F2FP.BF16.F32.PACK_AB R12, R26, R25 ;  /* 0x000000191a0c723e */ /* 0x000fe400000010ff */
[----:B------:R-:W-:Y:S01]  /*a0c0*/  F2FP.BF16.F32.PACK_AB R13, R28, R27 ;  /* 0x0000001b1c0d723e */ /* 0x000fe200000010ff */
[----:B------:R1:W-:Y:S01]  /*a0d0*/  STS.128 [R0+0x20], R8 ;  /* 0x0000200800007388 */ /* 0x0003e20000000c00 */
[----:B------:R-:W-:Y:S02]  /*a0e0*/  F2FP.BF16.F32.PACK_AB R14, R30, R29 ;  /* 0x0000001d1e0e723e */ /* 0x000fe400000010ff */
[----:B------:R-:W-:Y:S02]  /*a0f0*/  F2FP.BF16.F32.PACK_AB R15, R32, R31 ;  /* 0x0000001f200f723e */ /* 0x000fe400000010ff */
[----:B------:R-:W-:Y:S03]  /*a100*/  ISETP.NE.AND P0, PT, R123, RZ, PT ;  /* 0x000000ff7b00720c */ /* 0x000fe60003f05270 */
[----:B------:R1:W-:Y:S01]  /*a110*/  STS.128 [R3+0x10], R12 ;  /* 0x0000100c03007388 */ /* 0x0003e20000000c00 */
[----:B------:R-:W-:Y:S01]  /*a120*/  @!PT LDS RZ, [RZ] ;  /* 0x00000000fffff984 */ /* 0x000fe20000000800 */
[----:B------:R-:W-:Y:S01]  /*a130*/  @!PT LDS RZ, [RZ] ;  /* 0x00000000fffff984 */ /* 0x000fe20000000800 */
[----:B------:R-:W-:Y:S01]  /*a140*/  @!PT LDS RZ, [RZ] ;  /* 0x00000000fffff984 */ /* 0x000fe20000000800 */
[----:B------:R-:W-:Y:S01]  /*a150*/  @!PT LDS RZ, [RZ] ;  /* 0x00000000fffff984 */ /* 0x000fe20000000800 */
[----:B------:R2:W-:Y:S06]  /*a160*/  MEMBAR.ALL.CTA ;  /* 0x0000000000007992 */ /* 0x0005ec0000008000 */
[----:B--2---:R-:W2:Y:S02]  /*a170*/  FENCE.VIEW.ASYNC.S ;  /* 0x00000000000073c6 */ /* 0x004ea40000000000 */
[----:B--2---:R-:W-:Y:S06]  /*a180*/  BAR.SYNC.DEFER_BLOCKING 0x1, 0x80 ;  /* 0x0042000000007b1d */ /* 0x004fec0000010000 */
[----:B------:R-:W-:Y:S05]  /*a190*/  @P0 BRA `(.L_x_221) ;  /* 0x0000000000680947 */ /* 0x000fea0003800000 */
[----:B------:R-:W-:Y:S01]  /*a1a0*/  UIADD3 UR10, UP0, UPT, UR46, 0x680, URZ ;  /* 0x000006802e0a7890 */ /* 0x000fe2000ff1e0ff */
[----:B------:R-:W-:Y:S01]  /*a1b0*/  R2UR UR6, R105 ;  /* 0x00000000690672ca */ /* 0x000fe200000e0000 */
[----:B------:R-:W-:Y:S01]  /*a1c0*/  UIADD3 UR9, UPT, UPT, UR41, UR8, URZ ;  /* 0x0000000829097290 */ /* 0x000fe2000fffe0ff */
[----:B------:R-:W-:Y:S01]  /*a1d0*/  PLOP3.LUT P0, PT, PT, PT, PT, 0x80, 0x8 ;  /* 0x000000000008781c */ /* 0x000fe20003f0f070 */
[----:B------:R-:W-:Y:S01]  /*a1e0*/  UIADD3.X UR11, UPT, UPT, URZ, UR47, URZ, UP0, !UPT ;  /* 0x0000002fff0b7290 */ /* 0x000fe200087fe4ff */
[----:B-1----:R-:W-:Y:S01]  /*a1f0*/  IMAD.IADD R0, R103, 0x1, R37 ;  /* 0x0000000167007824 */ /* 0x002fe200078e0225 */
[----:B------:R-:W-:Y:S11]  /*a200*/  UIADD3 UR4, UPT, UPT, UR9, 0x200, URZ ;  /* 0x0000020009047890 */ /* 0x000ff6000fffe0ff */
[----:B------:R-:W-:Y:S01]  /*a210*/  @!UPT UIADD3 URZ, UPT, UPT, URZ, URZ, URZ ;  /* 0x000000fffffff290 */ /* 0x000fe2000fffe0ff */
.L_x_222:
[----:B------:R-:W-:Y:S02]  /*a220*/  PLOP3.LUT P1, PT, P1, P0, PT, 0xf2, 0x2f ;  /* 0x00000000002f781c */ /* 0x000fe40000f21e72 */
[----:B------:R-:W-:Y:S01]  /*a230*/  @P0 R2UR P1, UR5, R0 ;  /* 0x00000000000502ca */ /* 0x000fe20000020000 */
[----:B------:R-:W-:Y:S07]  /*a240*/  UMOV UR7, UR36 ;  /* 0x0000002400077c82 */ /* 0x000fee0008000000 */
[----:B------:R-:W-:Y:S05]  /*a250*/  @P0 PLOP3.LUT P0, PT, P1, PT, PT, 0x80, 0x8 ;  /* 0x000000000008081c */ /* 0x000fea0000f0f070 */
[----:B------:R1:W-:Y:S08]  /*a260*/  UTMASTG.3D [UR4], [UR10] ;  /* 0x000000040a0073b5 */ /* 0x0003f00008010000 */
[----:B-1----:R-:W-:Y:S05]  /*a270*/  @P0 BRA.U.ANY `(.L_x_222) ;  /* 0xfffffffd00e80947 */ /* 0x002fea000393ffff */
[----:B------:R-:W-:Y:S01]  /*a280*/  R2UR UR6, R105 ;  /* 0x00000000690672ca */ /* 0x000fe200000e0000 */
[----:B------:R-:W-:Y:S01]  /*a290*/  UIADD3 UR4, UPT, UPT, UR9, 0x1200, URZ ;  /* 0x0000120009047890 */ /* 0x000fe2000fffe0ff */
[----:B------:R-:W-:Y:S01]  /*a2a0*/  PLOP3.LUT P0, PT, PT, PT, PT, 0x80, 0x8 ;  /* 0x000000000008781c */ /* 0x000fe20003f0f070 */
[----:B------:R-:W-:Y:S11]  /*a2b0*/  VIADD R0, R0, 0x80 ;  /* 0x0000008000007836 */ /* 0x000ff60000000000 */
[----:B------:R-:W-:Y:S01]  /*a2c0*/  @!UPT UIADD3 URZ, UPT, UPT, URZ, URZ, URZ ;  /* 0x000000fffffff290 */ /* 0x000fe2000fffe0ff */
.L_x_223:
[----:B------:R-:W-:Y:S02]  /*a2d0*/  PLOP3.LUT P1, PT, P1, P0, PT, 0xf2, 0x2f ;  /* 0x00000000002f781c */ /* 0x000fe40000f21e72 */
[----:B------:R-:W-:Y:S01]  /*a2e0*/  @P0 R2UR P1, UR5, R0 ;  /* 0x00000000000502ca */ /* 0x000fe20000020000 */
[----:B------:R-:W-:Y:S07]  /*a2f0*/  UMOV UR7, UR36 ;  /* 0x0000002400077c82 */ /* 0x000fee0008000000 */
[----:B------:R-:W-:Y:S05]  /*a300*/  @P0 PLOP3.LUT P0, PT, P1, PT, PT, 0x80, 0x8 ;  /* 0x000000000008081c */ /* 0x000fea0000f0f070 */
[----:B------:R1:W-:Y:S08]  /*a310*/  UTMASTG.3D [UR4], [UR10] ;  /* 0x000000040a0073b5 */ /* 0x0003f00008010000 */
[----:B-1----:R-:W-:Y:S05]  /*a320*/  @P0 BRA.U.ANY `(.L_x_223) ;  /* 0xfffffffd00e80947 */ /* 0x002fea000393ffff */
[----:B------:R0:W-:Y:S02]  /*a330*/  UTMACMDFLUSH ;  /* 0x00000000000079b7 */ /* 0x0001e40000000000 */
.L_x_221:
[----:B------:R-:W-:Y:S05]  /*a340*/  BSYNC.RECONVERGENT B0 ;  /* 0x0000000000007941 */ /* 0x000fea0003800200 */
.L_x_220:
[----:B------:R-:W-:Y:S01]  /*a350*/  UIADD3 UR43, UPT, UPT, UR43, 0x1, URZ ;  /* 0x000000012b2b7890 */ /* 0x000fe2000fffe0ff */
[----:B------:R-:W-:Y:S01]  /*a360*/  ISETP.NE.AND P0, PT, R123, RZ, PT ;  /* 0x000000ff7b00720c */ /* 0x000fe20003f05270 */
[----:B------:R-:W-:Y:S02]  /*a370*/  BSSY.RECONVERGENT B0, `(.L_x_224) ;  /* 0x0000007000007945 */ /* 0x000fe40003800200 */
[----:B------:R-:W-:Y:S04]  /*a380*/  UISETP.NE.AND UP0, UPT, UR43, 0x4, UPT ;  /* 0x000000042b00788c */ /* 0x000fe8000bf05270 */
[----:B------:R-:W-:Y:S02]  /*a390*/  USEL UR4, URZ, 0x1, UP0 ;  /* 0x00000001ff047887 */ /* 0x000fe40008000000 */
[----:B------:R-:W-:Y:S02]  /*a3a0*/  USEL UR43, UR43, URZ, UP0 ;  /* 0x000000ff2b2b7287 */ /* 0x000fe40008000000 */
[----:B------:R-:W-:Y:S02]  /*a3b0*/  ULOP3.LUT UR44, UR44, UR4, URZ, 0x3c, !UPT ;  /* 0x000000042c2c7292 */ /* 0x000fe4000f8e3cff */
[----:B------:R-:W-:Y:S10]  /*a3c0*/  @P0 BRA `(.L_x_225) ;  /* 0x0000000000040947 */ /* 0x000ff40003800000 */
[----:B------:R-:W-:Y:S04]  /*a3d0*/  DEPBAR.LE SB0, 0x1 ;  /* 0x000080400000791a */ /* 0x000fe80000000000 */
.L_x_225:
[----:B------:R-:W-:Y:S05]  /*a3e0*/  BSYNC.RECONVERGENT B0 ;  /* 0x0000000000007941 */ /* 0x000fea0003800200 */
.L_x_224:
[----:B------:R-:W-:Y:S01]  /*a3f0*/  BAR.SYNC.DEFER_BLOCKING 0x1, 0x80 ;  /* 0x0042000000007b1d */ /* 0x000fe20000010000 */
[----:B------:R-:W-:Y:S01]  /*a400*/  ISETP.NE.AND P3, PT, R127, RZ, PT ;  /* 0x000000ff7f00720c */ /* 0x000fe20003f65270 */
[----:B------:R-:W-:Y:S05]  /*a410*/  VIADD R110, R110, 0x1 ;  /* 0x000000016e6e7836 */ /* 0x000fea0000000000 */
[----:B------:R-:W-:Y:S01]  /*a420*/  ISETP.GE.U32.AND P0, PT, R110, 0x2, PT ;  /* 0x000000026e00780c */ /* 0x000fe20003f06070 */
[----:B------:R-:W-:Y:S11]  /*a430*/  BSSY.RECONVERGENT B0, `(.L_x_226) ;  /* 0x000000b000007945 */ /* 0x000ff60003800200 */
[----:B------:R-:W-:Y:S01]  /*a440*/  @!UPT UIADD3 URZ, UPT, UPT, URZ, URZ, URZ ;  /* 0x000000fffffff290 */ /* 0x000fe2000fffe0ff */
[----:B------:R-:W-:Y:S05]  /*a450*/  @!P0 BRA `(.L_x_227) ;  /* 0x0000000000208947 */ /* 0x000fea0003800000 */
[C---:B-1----:R-:W-:Y:S01]  /*a460*/  @!P3 LEA R2, R116.reuse, UR41, 0x3 ;  /* 0x000000297402bc11 */ /* 0x042fe2000f8e18ff */
[----:B------:R-:W-:Y:S02]  /*a470*/  IMAD.U32 R0, RZ, RZ, UR37 ;  /* 0x00000025ff007e24 */ /* 0x000fe4000f8e00ff */
[----:B------:R-:W-:Y:S02]  /*a480*/  VIADD R116, R116, 0x1 ;  /* 0x0000000174747836 */ /* 0x000fe40000000000 */
[----:B------:R-:W-:Y:S03]  /*a490*/  @!P3 VIADD R2, R2, 0xa0 ;  /* 0x000000a00202b836 */ /* 0x000fe60000000000 */
[----:B------:R-:W-:Y:S02]  /*a4a0*/  ISETP.NE.AND P0, PT, R116, 0x4, PT ;  /* 0x000000047400780c */ /* 0x000fe40003f05270 */
[----:B------:R-:W-:Y:S02]  /*a4b0*/  @!P3 PRMT R0, R0, 0x654, R2 ;  /* 0x000006540000b816 */ /* 0x000fe40000000002 */
[----:B------:R-:W-:Y:S02]  /*a4c0*/  SEL R116, R116, RZ, P0 ;  /* 0x000000ff74747207 */ /* 0x000fe40000000000 */
[----:B------:R2:W-:Y:S07]  /*a4d0*/  @!P3 SYNCS.ARRIVE.TRANS64.RED.A1T0 RZ, [R0+URZ], RZ ;  /* 0x000000ff00ffb9a7 */ /* 0x0005ee00081004ff */
.L_x_227:
[----:B------:R-:W-:Y:S05]  /*a4e0*/  BSYNC.RECONVERGENT B0 ;  /* 0x0000000000007941 */ /* 0x000fea0003800200 */
.L_x_226:
[C---:B------:R-:W-:Y:S01]  /*a4f0*/  ISETP.EQ.OR P2, PT, R39.reuse, 0x3, P3 ;  /* 0x000000032700780c */ /* 0x040fe20001f42670 */
[----:B------:R-:W-:Y:S01]  /*a500*/  VIADD R39, R39, 0x1 ;  /* 0x0000000127277836 */ /* 0x000fe20000000000 */
[----:B------:R-:W-:Y:S04]  /*a510*/  SEL R111, R111, 0x1, P3 ;  /* 0x000000016f6f7807 */ /* 0x000fe80001800000 */
[----:B------:R-:W-:Y:S07]  /*a520*/  ISETP.NE.AND P0, PT, R39, 0x4, PT ;  /* 0x000000042700780c */ /* 0x000fee0003f05270 */
[----:B-1----:R-:W-:Y:S02]  /*a530*/  @!P2 LEA R2, R109, UR41, 0x3 ;  /* 0x000000296d02ac11 */ /* 0x002fe4000f8e18ff */
[----:B--2---:R-:W-:Y:S04]  /*a540*/  @!P2 SHF.L.U32 R0, R112, 0x1f, RZ ;  /* 0x0000001f7000a819 */ /* 0x004fe800000006ff */
[----:B------:R-:W1:Y:S02]  /*a550*/  @!P2 SYNCS.PHASECHK.TRANS64.TRYWAIT P1, [R2+URZ+0x80], R0 ;  /* 0x000080000200a5a7 */ /* 0x000e6400080211ff */
[----:B-1----:R-:W-:Y:S01]  /*a560*/  @!P2 SEL R111, RZ, 0x1, !P1 ;  /* 0x00000001ff6fa807 */ /* 0x002fe20004800000 */
[----:B------:R-:W-:Y:S06]  /*a570*/  @P0 BRA `(.L_x_228) ;  /* 0xffffffbc00dc0947 */ /* 0x000fec000383ffff */
[----:B------:R-:W-:Y:S01]  /*a580*/  ISETP.NE.AND P3, PT, R126, RZ, PT ;  /* 0x000000ff7e00720c */ /* 0x000fe20003f65270 */
[----:B------:R-:W-:Y:S01]  /*a590*/  UIADD3 UR42, UPT, UPT, UR42, 0x4, URZ ;  /* 0x000000042a2a7890 */ /* 0x000fe2000fffe0ff */
[----:B------:R-:W-:Y:S01]  /*a5a0*/  ISETP.NE.AND P0, PT, R106, 0x2, PT ;  /* 0x000000026a00780c */ /* 0x000fe20003f05270 */
[----:B------:R-:W-:Y:S02]  /*a5b0*/  IMAD.IADD R22, R113, 0x1, R83 ;  /* 0x0000000171167824 */ /* 0x000fe400078e0253 */
[----:B------:R-:W-:Y:S01]  /*a5c0*/  IMAD.IADD R23, R114, 0x1, R100 ;  /* 0x0000000172177824 */ /* 0x000fe200078e0264 */
[----:B------:R-:W-:Y:S02]  /*a5d0*/  SEL R0, RZ, 0x1, P0 ;  /* 0x00000001ff007807 */ /* 0x000fe40000000000 */
[----:B------:R-:W-:Y:S02]  /*a5e0*/  SEL R106, R106, RZ, P0 ;  /* 0x000000ff6a6a7207 */ /* 0x000fe40000000000 */
[----:B------:R-:W-:-:S03]  /*a5f0*/  LOP3.LUT R117, R117, R0, RZ, 0x3c, !PT ;  /* 0x0000000075757212 */ /* 0x000fc600078e3cff */
[----:B------:R-:W-:Y:S01]  /*a600*/  @P3 R2UR UR36, R115 ;  /* 0x00000000732432ca */ /* 0x000fe200000e0000 */
[----:B------:R-:W-:-:S14]  /*a610*/  @P3 BRA `(.L_x_229) ;  /* 0xffffffb0006c3947 */ /* 0x000fdc000383ffff */
[----:B------:R-:W-:-:S09]  /*a620*/  UISETP.NE.AND UP0, UPT, UR45, URZ, UPT ;  /* 0x000000ff2d00728c */ /* 0x000fd2000bf05270 */
[----:B------:R-:W-:Y:S05]  /*a630*/  BRA.U !UP0, `(.L_x_230) ;  /* 0x0000000108487547 */ /* 0x000fea000b800000 */
[----:B------:R-:W1:Y:S02]  /*a640*/  LDCU.64 UR4, c[0x0][0x890] ;  /* 0x00011200ff0477ac */ /* 0x000e640008000a00 */
[----:B-1----:R-:W-:-:S04]  /*a650*/  UISETP.NE.U32.AND UP0, UPT, UR4, URZ, UPT ;  /* 0x000000ff0400728c */ /* 0x002fc8000bf05070 */
[----:B------:R-:W-:-:S09]  /*a660*/  UISETP.NE.AND.EX UP0, UPT, UR5, URZ, UPT, UP0 ;  /* 0x000000ff0500728c */ /* 0x000fd2000bf05300 */
[----:B------:R-:W-:Y:S05]  /*a670*/  BRA.U UP0, `(.L_x_231) ;  /* 0x00000001000c7547 */ /* 0x000fea000b800000 */
[----:B------:R-:W-:-:S13]  /*a680*/  FSETP.NEU.AND P0, PT, R63, RZ, PT ;  /* 0x000000ff3f00720b */ /* 0x000fda0003f0d000 */
[----:B------:R-:W-:Y:S05]  /*a690*/  @!P0 EXIT ;  /* 0x000000000000894d */ /* 0x000fea0003800000 */
[----:B------:R-:W-:Y:S05]  /*a6a0*/  BRA `(.L_x_230) ;  /* 0x00000000002c7947 */ /* 0x000fea0003800000 */
.L_x_231:
[----:B------:R-:W-:Y:S01]  /*a6b0*/  ISETP.NE.AND P0, PT, R102, RZ, PT ;  /* 0x000000ff6600720c */ /* 0x000fe20003f05270 */
[----:B------:R-:W-:-:S12]  /*a6c0*/  BSSY.RECONVERGENT B0, `(.L_x_230) ;  /* 0x0000009000007945 */ /* 0x000fd80003800200 */
[----:B------:R-:W-:Y:S05]  /*a6d0*/  @P0 BRA `(.L_x_232) ;  /* 0x0000000000140947 */ /* 0x000fea0003800000 */
[----:B------:R-:W1:Y:S02]  /*a6e0*/  LDCU.64 UR4, c[0x0][0x888] ;  /* 0x00011100ff0477ac */ /* 0x000e640008000a00 */
[----:B-1----:R-:W-:-:S04]  /*a6f0*/  ISETP.NE.U32.AND P0, PT, RZ, UR4, PT ;  /* 0x00000004ff007c0c */ /* 0x002fc8000bf05070 */
[----:B------:R-:W-:-:S13]  /*a700*/  ISETP.NE.AND.EX P0, PT, RZ, UR5, PT, P0 ;  /* 0x00000005ff007c0c */ /* 0x000fda000bf05300 */
[----:B------:R-:W-:Y:S05]  /*a710*/  @!P0 EXIT ;  /* 0x000000000000894d */ /* 0x000fea0003800000 */
[----:B------:R-:W-:Y:S05]  /*a720*/  BRA `(.L_x_233) ;  /* 0x0000000000087947 */ /* 0x000fea0003800000 */
.L_x_232:
[----:B------:R-:W-:-:S13]  /*a730*/  FSETP.NEU.AND P0, PT, R63, RZ, PT ;  /* 0x000000ff3f00720b */ /* 0x000fda0003f0d000 */
[----:B------:R-:W-:Y:S05]  /*a740*/  @!P0 EXIT ;  /* 0x000000000000894d */ /* 0x000fea0003800000 */
.L_x_233:
[----:B------:R-:W-:Y:S05]  /*a750*/  BSYNC.RECONVERGENT B0 ;  /* 0x0000000000007941 */ /* 0x000fea0003800200 */
.L_x_230:
[----:B------:R-:W-:Y:S01]  /*a760*/  LEA R2, R116, UR41, 0x3 ;  /* 0x0000002974027c11 */ /* 0x000fe2000f8e18ff */
[----:B------:R-:W-:Y:S01]  /*a770*/  IMAD.U32 R0, RZ, RZ, UR37 ;  /* 0x00000025ff007e24 */ /* 0x000fe2000f8e00ff */
[----:B------:R-:W-:-:S04]  /*a780*/  DEPBAR.LE SB0, 0x0 ;  /* 0x000080000000791a */ /* 0x000fc80000000000 */
[----:B------:R-:W-:-:S05]  /*a790*/  VIADD R2, R2, 0xa0 ;  /* 0x000000a002027836 */ /* 0x000fca0000000000 */
[----:B------:R-:W-:-:S04]  /*a7a0*/  PRMT R0, R0, 0x654, R2 ;  /* 0x0000065400007816 */ /* 0x000fc80000000002 */
[----:B------:R-:W-:Y:S01]  /*a7b0*/  SYNCS.ARRIVE.TRANS64.RED.A1T0 RZ, [R0+URZ], RZ ;  /* 0x000000ff00ff79a7 */ /* 0x000fe200081004ff */
[----:B------:R-:W-:Y:S05]  /*a7c0*/  EXIT ;  /* 0x000000000000794d */ /* 0x000fea0003800000 */
.L_x_24:
[----:B--2---:R2:W4:Y:S02]  /*a7d0*/  SYNCS.PHASECHK.TRANS64.TRYWAIT P0, [R2+URZ+0x140], R3 ;  /* 0x00014003020075a7 */ /* 0x00452400080011ff */
[----:B----4-:R-:W-:Y:S05]  /*a7e0*/  @!P0 NANOSLEEP.SYNCS 0x989680 ;  /* 0x009896800000895d */ /* 0x010fea0003900000 */
[----:B------:R-:W4:Y:S02]  /*a7f0*/  @!P0 SYNCS.PHASECHK.TRANS64 P0, [R2+URZ+0x140], R3 ;  /* 0x00014003020085a7 */ /* 0x000f2400080010ff */
[----:B----4-:R-:W-:Y:S05]  /*a800*/  @!P0 BRA `(.L_x_24) ;  /* 0xfffffffc00f08947 */ /* 0x010fea000383ffff */
[----:B------:R-:W-:Y:S05]  /*a810*/  BRA `(.L_x_234) ;  /* 0xffffff7000087947 */ /* 0x000fea000383ffff */
.L_x_27:
[----:B------:R-:W-:-:S07]  /*a820*/  MOV R2, UR33 ;  /* 0x0000002100027c02 */ /* 0x000fce0008000f00 */
.L_x_235:
[----:B-1----:R1:W2:Y:S02]  /*a830*/  SYNCS.PHASECHK.TRANS64.TRYWAIT P0, [R2+URZ+0x40], R4 ;  /* 0x00004004020075a7 */ /* 0x0022a400080011ff */
[----:B--2---:R-:W-:Y:S05]  /*a840*/  @!P0 NANOSLEEP.SYNCS 0x989680 ;  /* 0x009896800000895d */ /* 0x004fea0003900000 */
[----:B------:R-:W2:Y:S02]  /*a850*/  @!P0 SYNCS.PHASECHK.TRANS64 P0, [R2+URZ+0x40], R4 ;  /* 0x00004004020085a7 */ /* 0x000ea400080010ff */
[----:B--2---:R-:W-:Y:S05]  /*a860*/  @!P0 BRA `(.L_x_235) ;  /* 0xfffffffc00f08947 */ /* 0x004fea000383ffff */
[----:B------:R-:W-:Y:S05]  /*a870*/  BRA `(.L_x_26) ;  /* 0xffffff7000707947 */ /* 0x000fea000383ffff */
.L_x_34:
[----:B-1----:R-:W-:-:S07]  /*a880*/  MOV R2, UR17 ;  /* 0x0000001100027c02 */ /* 0x002fce0008000f00 */
.L_x_236:
[----:B-1----:R1:W2:Y:S02]  /*a890*/  SYNCS.PHASECHK.TRANS64.TRYWAIT P0, [R2+URZ+0x40], R4 ;  /* 0x00004004020075a7 */ /* 0x0022a400080011ff */
[----:B--2---:R-:W-:Y:S05]  /*a8a0*/  @!P0 NANOSLEEP.SYNCS 0x989680 ;  /* 0x009896800000895d */ /* 0x004fea0003900000 */
[----:B------:R-:W2:Y:S02]  /*a8b0*/  @!P0 SYNCS.PHASECHK.TRANS64 P0, [R2+URZ+0x40], R4 ;  /* 0x00004004020085a7 */ /* 0x000ea400080010ff */
[----:B--2---:R-:W-:Y:S05]  /*a8c0*/  @!P0 BRA `(.L_x_236) ;  /* 0xfffffffc00f08947 */ /* 0x004fea000383ffff */
[----:B------:R-:W-:Y:S05]  /*a8d0*/  BRA `(.L_x_33) ;  /* 0xffffff7400307947 */ /* 0x000fea000383ffff */
.L_x_39:
[----:B-1----:R1:W2:Y:S02]  /*a8e0*/  SYNCS.PHASECHK.TRANS64.TRYWAIT P0, [R2+URZ+0xd0], R3 ;  /* 0x0000d003020075a7 */ /* 0x0022a400080011ff */
[----:B--2---:R-:W-:Y:S05]  /*a8f0*/  @!P0 NANOSLEEP.SYNCS 0x989680 ;  /* 0x009896800000895d */ /* 0x004fea0003900000 */
[----:B------:R-:W2:Y:S02]  /*a900*/  @!P0 SYNCS.PHASECHK.TRANS64 P0, [R2+URZ+0xd0], R3 ;  /* 0x0000d003020085a7 */ /* 0x000ea400080010ff */
[----:B--2---:R-:W-:Y:S05]  /*a910*/  @!P0 BRA `(.L_x_39) ;  /* 0xfffffffc00f08947 */ /* 0x004fea000383ffff */
[----:B------:R-:W-:Y:S05]  /*a920*/  BRA `(.L_x_237) ;  /* 0xffffff7400d47947 */ /* 0x000fea000383ffff */
.L_x_43:
[----:B---3--:R-:W-:-:S07]  /*a930*/  MOV R0, UR4 ;  /* 0x0000000400007c02 */ /* 0x008fce0008000f00 */
.L_x_238:
[----:B-1----:R1:W2:Y:S02]  /*a940*/  SYNCS.PHASECHK.TRANS64.TRYWAIT P0, [R0+URZ], R2 ;  /* 0x00000002000075a7 */ /* 0x0022a400080011ff */
[----:B--2---:R-:W-:Y:S05]  /*a950*/  @!P0 NANOSLEEP.SYNCS 0x989680 ;  /* 0x009896800000895d */ /* 0x004fea0003900000 */
[----:B------:R-:W2:Y:S02]  /*a960*/  @!P0 SYNCS.PHASECHK.TRANS64 P0, [R0+URZ], R2 ;  /* 0x00000002000085a7 */ /* 0x000ea400080010ff */
[----:B--2---:R-:W-:Y:S05]  /*a970*/  @!P0 BRA `(.L_x_238) ;  /* 0xfffffffc00f08947 */ /* 0x004fea000383ffff */
[----:B------:R-:W-:Y:S05]  /*a980*/  BRA `(.L_x_239) ;  /* 0xffffff7c00447947 */ /* 0x000fea000383ffff */
.L_x_44:
[----:B---3--:R-:W-:-:S07]  /*a990*/  MOV R0, UR4 ;  /* 0x0000000400007c02 */ /* 0x008fce0008000f00 */
.L_x_240:
[----:B-1----:R1:W2:Y:S02]  /*a9a0*/  SYNCS.PHASECHK.TRANS64.TRYWAIT P0, [R0+URZ], R3 ;  /* 0x00000003000075a7 */ /* 0x0022a400080011ff */
[----:B--2---:R-:W-:Y:S05]  /*a9b0*/  @!P0 NANOSLEEP.SYNCS 0x989680 ;  /* 0x009896800000895d */ /* 0x004fea0003900000 */
[----:B------:R-:W2:Y:S02]  /*a9c0*/  @!P0 SYNCS.PHASECHK.TRANS64 P0, [R0+URZ], R3 ;  /* 0x00000003000085a7 */ /* 0x000ea400080010ff */
[----:B--2---:R-:W-:Y:S05]  /*a9d0*/  @!P0 BRA `(.L_x_240) ;  /* 0xfffffffc00f08947 */ /* 0x004fea000383ffff */
[----:B------:R-:W-:Y:S05]  /*a9e0*/  BRA `(.L_x_241) ;  /* 0xffffff7c00507947 */ /* 0x000fea000383ffff */
.L_x_45:
[----:B---3--:R-:W-:-:S07]  /*a9f0*/  MOV R0, UR4 ;  /* 0x0000000400007c02 */ /* 0x008fce0008000f00 */
.L_x_242:
[----:B-1----:R1:W2:Y:S02]  /*aa00*/  SYNCS.PHASECHK.TRANS64.TRYWAIT P0, [R0+URZ], R3 ;  /* 0x00000003000075a7 */ /* 0x0022a400080011ff */
[----:B--2---:R-:W-:Y:S05]  /*aa10*/  @!P0 NANOSLEEP.SYNCS 0x989680 ;  /* 0x009896800000895d */ /* 0x004fea0003900000 */
[----:B------:R-:W2:Y:S02]  /*aa20*/  @!P0 SYNCS.PHASECHK.TRANS64 P0, [R0+URZ], R3 ;  /* 0x00000003000085a7 */ /* 0x000ea400080010ff */
[----:B--2---:R-:W-:Y:S05]  /*aa30*/  @!P0 BRA `(.L_x_242) ;  /* 0xfffffffc00f08947 */ /* 0x004fea000383ffff */
[----:B------:R-:W-:Y:S05]  /*aa40*/  BRA `(.L_x_243) ;  /* 0xffffff7c005c7947 */ /* 0x000fea000383ffff */
.L_x_46:
[----:B---3--:R-:W-:-:S07]  /*aa50*/  MOV R0, UR4 ;  /* 0x0000000400007c02 */ /* 0x008fce0008000f00 */
.L_x_244:
[----:B-1----:R1:W2:Y:S02]  /*aa60*/  SYNCS.PHASECHK.TRANS64.TRYWAIT P0, [R0+URZ], R3 ;  /* 0x00000003000075a7 */ /* 0x0022a400080011ff */
[----:B--2---:R-:W-:Y:S05]  /*aa70*/  @!P0 NANOSLEEP.SYNCS 0x989680 ;  /* 0x009896800000895d */ /* 0x004fea0003900000 */
[----:B------:R-:W2:Y:S02]  /*aa80*/  @!P0 SYNCS.PHASECHK.TRANS64 P0, [R0+URZ], R3 ;  /* 0x00000003000085a7 */ /* 0x000ea400080010ff */
[----:B--2---:R-:W-:Y:S05]  /*aa90*/  @!P0 BRA `(.L_x_244) ;  /* 0xfffffffc00f08947 */ /* 0x004fea000383ffff */
[----:B------:R-:W-:Y:S05]  /*aaa0*/  BRA `(.L_x_245) ;  /* 0xffffff7c00687947 */ /* 0x000fea000383ffff */
.L_x_47:
[----:B---3--:R-:W-:-:S07]  /*aab0*/  MOV R0, UR4 ;  /* 0x0000000400007c02 */ /* 0x008fce0008000f00 */
.L_x_246:
[----:B-1----:R1:W2:Y:S02]  /*aac0*/  SYNCS.PHASECHK.TRANS64.TRYWAIT P0, [R0+URZ], R3 ;  /* 0x00000003000075a7 */ /* 0x0022a400080011ff */
[----:B--2---:R-:W-:Y:S05]  /*aad0*/  @!P0 NANOSLEEP.SYNCS 0x989680 ;  /* 0x009896800000895d */ /* 0x004fea0003900000 */
[----:B------:R-:W2:Y:S02]  /*aae0*/  @!P0 SYNCS.PHASECHK.TRANS64 P0, [R0+URZ], R3 ;  /* 0x00000003000085a7 */ /* 0x000ea400080010ff */
[----:B--2---:R-:W-:Y:S05]  /*aaf0*/  @!P0 BRA `(.L_x_246) ;  /* 0xfffffffc00f08947 */ /* 0x004fea000383ffff */
[----:B------:R-:W-:Y:S05]  /*ab00*/  BRA `(.L_x_247) ;  /* 0xffffff7c00747947 */ /* 0x000fea000383ffff */
.L_x_48:
[----:B---3--:R-:W-:-:S07]  /*ab10*/  MOV R0, UR4 ;  /* 0x0000000400007c02 */ /* 0x008fce0008000f00 */
.L_x_248:
[----:B-1----:R1:W2:Y:S02]  /*ab20*/  SYNCS.PHASECHK.TRANS64.TRYWAIT P0, [R0+URZ], R3 ;  /* 0x00000003000075a7 */ /* 0x0022a400080011ff */
[----:B--2---:R-:W-:Y:S05]  /*ab30*/  @!P0 NANOSLEEP.SYNCS 0x989680 ;  /* 0x009896800000895d */ /* 0x004fea0003900000 */
[----:B------:R-:W2:Y:S02]  /*ab40*/  @!P0 SYNCS.PHASECHK.TRANS64 P0, [R0+URZ], R3 ;  /* 0x00000003000085a7 */ /* 0x000ea400080010ff */
[----:B--2---:R-:W-:Y:S05]  /*ab50*/  @!P0 BRA `(.L_x_248) ;  /* 0xfffffffc00f08947 */ /* 0x004fea000383ffff */
[----:B------:R-:W-:Y:S05]  /*ab60*/  BRA `(.L_x_249) ;  /* 0xffffff7c00807947 */ /* 0x000fea000383ffff */
.L_x_49:
[----:B---3--:R-:W-:-:S07]  /*ab70*/  MOV R0, UR4 ;  /* 0x0000000400007c02 */ /* 0x008fce0008000f00 */
.L_x_250:
[----:B-1----:R1:W2:Y:S02]  /*ab80*/  SYNCS.PHASECHK.TRANS64.TRYWAIT P0, [R0+URZ], R3 ;  /* 0x00000003000075a7 */ /* 0x0022a400080011ff */
[----:B--2---:R-:W-:Y:S05]  /*ab90*/  @!P0 NANOSLEEP.SYNCS 0x989680 ;  /* 0x009896800000895d */ /* 0x004fea0003900000 */
[----:B------:R-:W2:Y:S02]  /*aba0*/  @!P0 SYNCS.PHASECHK.TRANS64 P0, [R0+URZ], R3 ;  /* 0x00000003000085a7 */ /* 0x000ea400080010ff */
[----:B--2---:R-:W-:Y:S05]  /*abb0*/  @!P0 BRA `(.L_x_250) ;  /* 0xfffffffc00f08947 */ /* 0x004fea000383ffff */
[----:B------:R-:W-:Y:S05]  /*abc0*/  BRA `(.L_x_251) ;  /* 0xffffff7c008c7947 */ /* 0x000fea000383ffff */
.L_x_52:
[----:B-1----:R1:W2:Y:S02]  /*abd0*/  SYNCS.PHASECHK.TRANS64.TRYWAIT P0, [R0+URZ+0x130], R4 ;  /* 0x00013004000075a7 */ /* 0x0022a400080011ff */
[----:B--2---:R-:W-:Y:S05]  /*abe0*/  @!P0 NANOSLEEP.SYNCS 0x989680 ;  /* 0x009896800000895d */ /* 0x004fea0003900000 */
[----:B------:R-:W2:Y:S02]  /*abf0*/  @!P0 SYNCS.PHASECHK.TRANS64 P0, [R0+URZ+0x130], R4 ;  /* 0x00013004000085a7 */ /* 0x000ea400080010ff */
[----:B--2---:R-:W-:Y:S05]  /*ac00*/  @!P0 BRA `(.L_x_52) ;  /* 0xfffffffc00f08947 */ /* 0x004fea000383ffff */
[----:B------:R-:W-:Y:S05]  /*ac10*/  BRA `(.L_x_252) ;  /* 0xffffff7c00ec7947 */ /* 0x000fea000383ffff */
.L_x_53:
[----:B------:R-:W-:-:S07]  /*ac20*/  MOV R0, UR5 ;  /* 0x0000000500007c02 */ /* 0x000fce0008000f00 */
.L_x_253:
[----:B-1----:R1:W2:Y:S02]  /*ac30*/  SYNCS.PHASECHK.TRANS64.TRYWAIT P0, [R0+URZ+0xe0], R5 ;  /* 0x0000e005000075a7 */ /* 0x0022a400080011ff */
[----:B--2---:R-:W-:Y:S05]  /*ac40*/  @!P0 NANOSLEEP.SYNCS 0x989680 ;  /* 0x009896800000895d */ /* 0x004fea0003900000 */
[----:B------:R-:W2:Y:S02]  /*ac50*/  @!P0 SYNCS.PHASECHK.TRANS64 P0, [R0+URZ+0xe0], R5 ;  /* 0x0000e005000085a7 */ /* 0x000ea400080010ff */
[----:B--2---:R-:W-:Y:S05]  /*ac60*/  @!P0 BRA `(.L_x_253) ;  /* 0xfffffffc00f08947 */ /* 0x004fea000383ffff */
[----:B------:R-:W-:Y:S05]  /*ac70*/  BRA `(.L_x_254) ;  /* 0xffffff7c00fc7947 */ /* 0x000fea000383ffff */
.L_x_54:
[----:B-1----:R1:W2:Y:S02]  /*ac80*/  SYNCS.PHASECHK.TRANS64.TRYWAIT P1, [R0+URZ+0xd0], R4 ;  /* 0x0000d004000075a7 */ /* 0x0022a400080211ff */
[----:B--2---:R-:W-:Y:S05]  /*ac90*/  @!P1 NANOSLEEP.SYNCS 0x989680 ;  /* 0x009896800000995d */ /* 0x004fea0003900000 */
[----:B------:R-:W2:Y:S02]  /*aca0*/  @!P1 SYNCS.PHASECHK.TRANS64 P1, [R0+URZ+0xd0], R4 ;  /* 0x0000d004000095a7 */ /* 0x000ea400080210ff */
[----:B--2---:R-:W-:Y:S05]  /*acb0*/  @!P1 BRA `(.L_x_54) ;  /* 0xfffffffc00f09947 */ /* 0x004fea000383ffff */
[----:B------:R-:W-:Y:S05]  /*acc0*/  BRA `(.L_x_255) ;  /* 0xffffff80002c7947 */ /* 0x000fea000383ffff */
.L_x_57:
[----:B------:R-:W-:-:S07]  /*acd0*/  MOV R0, UR5 ;  /* 0x0000000500007c02 */ /* 0x000fce0008000f00 */
.L_x_256:
[----:B-1----:R1:W2:Y:S02]  /*ace0*/  SYNCS.PHASECHK.TRANS64.TRYWAIT P0, [R0+URZ+0xe0], R2 ;  /* 0x0000e002000075a7 */ /* 0x0022a400080011ff */
[----:B--2---:R-:W-:Y:S05]  /*acf0*/  @!P0 NANOSLEEP.SYNCS 0x989680 ;  /* 0x009896800000895d */ /* 0x004fea0003900000 */
[----:B------:R-:W2:Y:S02]  /*ad00*/  @!P0 SYNCS.PHASECHK.TRANS64 P0, [R0+URZ+0xe0], R2 ;  /* 0x0000e002000085a7 */ /* 0x000ea400080010ff */
[----:B--2---:R-:W-:Y:S05]  /*ad10*/  @!P0 BRA `(.L_x_256) ;  /* 0xfffffffc00f08947 */ /* 0x004fea000383ffff */
[----:B------:R-:W-:Y:S05]  /*ad20*/  BRA `(.L_x_56) ;  /* 0xffffff8000807947 */ /* 0x000fea000383ffff */
.L_x_66:
[----:B-1----:R-:W-:-:S04]  /*ad30*/  MOV R4, UR6 ;  /* 0x0000000600047c02 */ /* 0x002fc80008000f00 */
[----:B------:R1:W2:Y:S03]  /*ad40*/  SYNCS.PHASECHK.TRANS64.TRYWAIT P0, [R4+URZ+0x8], R5 ;  /* 0x00000805040075a7 */ /* 0x0002a600080011ff */
[----:B--2---:R-:W-:Y:S05]  /*ad50*/  @!P0 NANOSLEEP.SYNCS 0x989680 ;  /* 0x009896800000895d */ /* 0x004fea0003900000 */
[----:B------:R-:W2:Y:S02]  /*ad60*/  @!P0 SYNCS.PHASECHK.TRANS64 P0, [R4+URZ+0x8], R5 ;  /* 0x00000805040085a7 */ /* 0x000ea400080010ff */
[----:B--2---:R-:W-:Y:S05]  /*ad70*/  @!P0 BRA `(.L_x_66) ;  /* 0xfffffffc00ec8947 */ /* 0x004fea000383ffff */
[----:B------:R-:W-:Y:S05]  /*ad80*/  BRA `(.L_x_65) ;  /* 0xffffff8400347947 */ /* 0x000fea000383ffff */
.L_x_68:
[----:B------:R-:W-:Y:S01]  /*ad90*/  BSSY B0, `(.L_x_257) ;  /* 0x0000006000007945 */ /* 0x000fe20003800000 */
[----:B------:R-:W-:-:S07]  /*ada0*/  MOV R15, 0xffffffff ;  /* 0xffffffff000f7802 */ /* 0x000fce0000000f00 */
[----:B-1---5:R-:W-:Y:S05]  /*adb0*/  WARPSYNC.COLLECTIVE R15, `(.L_x_258) ;  /* 0x000000000f0c7348 */ /* 0x022fea0003c00000 */
[----:B------:R-:W-:Y:S02]  /*adc0*/  ELECT P6, UR79, PT ;  /* 0x00000000004f782f */ /* 0x000fe400038c0000 */
[----:B------:R-:W-:Y:S01]  /*add0*/  MOV R14, UR79 ;  /* 0x0000004f000e7c02 */ /* 0x000fe20008000f00 */
[----:B-1---5:R-:W-:Y:S10]  /*ade0*/  ENDCOLLECTIVE ;  /* 0x000000000000791b */ /* 0x022ff40003800000 */
.L_x_258:
[----:B------:R-:W-:Y:S05]  /*adf0*/  BSYNC B0 ;  /* 0x0000000000007941 */ /* 0x000fea0003800000 */
.L_x_257:
[----:B------:R-:W-:Y:S05]  /*ae00*/  BRA `(.L_x_259) ;  /* 0xffffff8400647947 */ /* 0x000fea000383ffff */
.L_x_70:
[----:B-1----:R-:W-:-:S04]  /*ae10*/  MOV R2, UR6 ;  /* 0x0000000600027c02 */ /* 0x002fc80008000f00 */
[----:B------:R1:W2:Y:S03]  /*ae20*/  SYNCS.PHASECHK.TRANS64.TRYWAIT P0, [R2+URZ+0x8], R3 ;  /* 0x00000803020075a7 */ /* 0x0002a600080011ff */
[----:B--2---:R-:W-:Y:S05]  /*ae30*/  @!P0 NANOSLEEP.SYNCS 0x989680 ;  /* 0x009896800000895d */ /* 0x004fea0003900000 */
[----:B------:R-:W2:Y:S02]  /*ae40*/  @!P0 SYNCS.PHASECHK.TRANS64 P0, [R2+URZ+0x8], R3 ;  /* 0x00000803020085a7 */ /* 0x000ea400080010ff */
[----:B--2---:R-:W-:Y:S05]  /*ae50*/  @!P0 BRA `(.L_x_70) ;  /* 0xfffffffc00ec8947 */ /* 0x004fea000383ffff */
[----:B------:R-:W-:Y:S05]  /*ae60*/  BRA `(.L_x_69) ;  /* 0xffffff8400687947 */ /* 0x000fea000383ffff */
.L_x_71:
[----:B-1----:R1:W2:Y:S02]  /*ae70*/  SYNCS.PHASECHK.TRANS64.TRYWAIT P0, [R0+URZ+0xd0], R4 ;  /* 0x0000d004000075a7 */ /* 0x0022a400080011ff */
[----:B--2---:R-:W-:Y:S05]  /*ae80*/  @!P0 NANOSLEEP.SYNCS 0x989680 ;  /* 0x009896800000895d */ /* 0x004fea0003900000 */
[----:B------:R-:W2:Y:S02]  /*ae90*/  @!P0 SYNCS.PHASECHK.TRANS64 P0, [R0+URZ+0xd0], R4 ;  /* 0x0000d004000085a7 */ /* 0x000ea400080010ff */
[----:B--2---:R-:W-:Y:S05]  /*aea0*/  @!P0 BRA `(.L_x_71) ;  /* 0xfffffffc00f08947 */ /* 0x004fea000383ffff */
[----:B------:R-:W-:Y:S05]  /*aeb0*/  BRA `(.L_x_260) ;  /* 0xffffff8800547947 */ /* 0x000fea000383ffff */
.L_x_73:
[----:B------:R-:W-:-:S07]  /*aec0*/  MOV R0, UR9 ;  /* 0x0000000900007c02 */ /* 0x000fce0008000f00 */
.L_x_261:
[----:B-1----:R1:W2:Y:S02]  /*aed0*/  SYNCS.PHASECHK.TRANS64.TRYWAIT P0, [R0+URZ+0x110], R4 ;  /* 0x00011004000075a7 */ /* 0x0022a400080011ff */
[----:B--2---:R-:W-:Y:S05]  /*aee0*/  @!P0 NANOSLEEP.SYNCS 0x989680 ;  /* 0x009896800000895d */ /* 0x004fea0003900000 */
[----:B------:R-:W2:Y:S02]  /*aef0*/  @!P0 SYNCS.PHASECHK.TRANS64 P0, [R0+URZ+0x110], R4 ;  /* 0x00011004000085a7 */ /* 0x000ea400080010ff */
[----:B--2---:R-:W-:Y:S05]  /*af00*/  @!P0 BRA `(.L_x_261) ;  /* 0xfffffffc00f08947 */ /* 0x004fea000383ffff */
[----:B------:R-:W-:Y:S05]  /*af10*/  BRA `(.L_x_262) ;  /* 0xffffff8800a07947 */ /* 0x000fea000383ffff */
.L_x_76:
[----:B------:R-:W-:Y:S07]  /*af20*/  MOV R0, UR8 ;  /* 0x0000000800007c02 */ /* 0x000fee0008000f00 */
.L_x_263:
[----:B-1----:R1:W2:Y:S02]  /*af30*/  SYNCS.PHASECHK.TRANS64.TRYWAIT P0, [R0+URZ], R4 ;  /* 0x00000004000075a7 */ /* 0x0022a400080011ff */
[----:B--2---:R-:W-:Y:S05]  /*af40*/  @!P0 NANOSLEEP.SYNCS 0x989680 ;  /* 0x009896800000895d */ /* 0x004fea0003900000 */
[----:B------:R-:W2:Y:S02]  /*af50*/  @!P0 SYNCS.PHASECHK.TRANS64 P0, [R0+URZ], R4 ;  /* 0x00000004000085a7 */ /* 0x000ea400080010ff */
[----:B--2---:R-:W-:Y:S05]  /*af60*/  @!P0 BRA `(.L_x_263) ;  /* 0xfffffffc00f08947 */ /* 0x004fea000383ffff */
[----:B------:R-:W-:Y:S05]  /*af70*/  BRA `(.L_x_75) ;  /* 0xffffff8800b47947 */ /* 0x000fea000383ffff */
.L_x_80:
[----:B-1----:R-:W-:-:S07]  /*af80*/  MOV R0, UR8 ;  /* 0x0000000800007c02 */ /* 0x002fce0008000f00 */
.L_x_264:
[----:B-1----:R1:W2:Y:S02]  /*af90*/  SYNCS.PHASECHK.TRANS64.TRYWAIT P0, [R0+URZ], R2 ;  /* 0x00000002000075a7 */ /* 0x0022a400080011ff */
[----:B--2---:R-:W-:Y:S05]  /*afa0*/  @!P0 NANOSLEEP.SYNCS 0x989680 ;  /* 0x009896800000895d */ /* 0x004fea0003900000 */
[----:B------:R-:W2:Y:S02]  /*afb0*/  @!P0 SYNCS.PHASECHK.TRANS64 P0, [R0+URZ], R2 ;  /* 0x00000002000085a7 */ /* 0x000ea400080010ff */
[----:B--2---:R-:W-:Y:S05]  /*afc0*/  @!P0 BRA `(.L_x_264) ;  /* 0xfffffffc00f08947 */ /* 0x004fea000383ffff */
[----:B------:R-:W-:Y:S05]  /*afd0*/  BRA `(.L_x_265) ;  /* 0xffffff8c00a87947 */ /* 0x000fea000383ffff */
.L_x_81:
[----:B------:R-:W-:-:S07]  /*afe0*/  MOV R0, UR8 ;  /* 0x0000000800007c02 */ /* 0x000fce0008000f00 */
.L_x_266:
[----:B-1----:R1:W2:Y:S02]  /*aff0*/  SYNCS.PHASECHK.TRANS64.TRYWAIT P0, [R0+URZ], R3 ;  /* 0x00000003000075a7 */ /* 0x0022a400080011ff */
[----:B--2---:R-:W-:Y:S05]  /*b000*/  @!P0 NANOSLEEP.SYNCS 0x989680 ;  /* 0x009896800000895d */ /* 0x004fea0003900000 */
[----:B------:R-:W2:Y:S02]  /*b010*/  @!P0 SYNCS.PHASECHK.TRANS64 P0, [R0+URZ], R3 ;  /* 0x00000003000085a7 */ /* 0x000ea400080010ff */
[----:B--2---:R-:W-:Y:S05]  /*b020*/  @!P0 BRA `(.L_x_266) ;  /* 0xfffffffc00f08947 */ /* 0x004fea000383ffff */
[----:B------:R-:W-:Y:S05]  /*b030*/  BRA `(.L_x_267) ;  /* 0xffffff8c00b47947 */ /* 0x000fea000383ffff */
.L_x_82:
[----:B------:R-:W-:-:S07]  /*b040*/  MOV R0, UR8 ;  /* 0x0000000800007c02 */ /* 0x000fce0008000f00 */
.L_x_268:
[----:B-1----:R1:W2:Y:S02]  /*b050*/  SYNCS.PHASECHK.TRANS64.TRYWAIT P0, [R0+URZ], R3 ;  /* 0x00000003000075a7 */ /* 0x0022a400080011ff */
[----:B--2---:R-:W-:Y:S05]  /*b060*/  @!P0 NANOSLEEP.SYNCS 0x989680 ;  /* 0x009896800000895d */ /* 0x004fea0003900000 */
[----:B------:R-:W2:Y:S02]  /*b070*/  @!P0 SYNCS.PHASECHK.TRANS64 P0, [R0+URZ], R3 ;  /* 0x00000003000085a7 */ /* 0x000ea400080010ff */
[----:B--2---:R-:W-:Y:S05]  /*b080*/  @!P0 BRA `(.L_x_268) ;  /* 0xfffffffc00f08947 */ /* 0x004fea000383ffff */
[----:B------:R-:W-:Y:S05]  /*b090*/  BRA `(.L_x_269) ;  /* 0xffffff8c00c07947 */ /* 0x000fea000383ffff */
.L_x_85:
[----:B------:R-:W-:-:S07]  /*b0a0*/  MOV R0, UR7 ;  /* 0x0000000700007c02 */ /* 0x000fce0008000f00 */
.L_x_270:
[----:B-1----:R1:W2:Y:S02]  /*b0b0*/  SYNCS.PHASECHK.TRANS64.TRYWAIT P1, [R0+URZ+0x150], R2 ;  /* 0x00015002000075a7 */ /* 0x0022a400080211ff */
[----:B--2---:R-:W-:Y:S05]  /*b0c0*/  @!P1 NANOSLEEP.SYNCS 0x989680 ;  /* 0x009896800000995d */ /* 0x004fea0003900000 */
[----:B------:R-:W2:Y:S02]  /*b0d0*/  @!P1 SYNCS.PHASECHK.TRANS64 P1, [R0+URZ+0x150], R2 ;  /* 0x00015002000095a7 */ /* 0x000ea400080210ff */
[----:B--2---:R-:W-:Y:S05]  /*b0e0*/  @!P1 BRA `(.L_x_270) ;  /* 0xfffffffc00f09947 */ /* 0x004fea000383ffff */
[----:B------:R-:W-:Y:S05]  /*b0f0*/  BRA `(.L_x_271) ;  /* 0xffffff90000c7947 */ /* 0x000fea000383ffff */
.L_x_90:
[----:B--2---:R2:W4:Y:S02]  /*b100*/  SYNCS.PHASECHK.TRANS64.TRYWAIT P0, [R0+URZ+0xd0], R2 ;  /* 0x0000d002000075a7 */ /* 0x00452400080011ff */
[----:B----4-:R-:W-:Y:S05]  /*b110*/  @!P0 NANOSLEEP.SYNCS 0x989680 ;  /* 0x009896800000895d */ /* 0x010fea0003900000 */
[----:B------:R-:W4:Y:S02]  /*b120*/  @!P0 SYNCS.PHASECHK.TRANS64 P0, [R0+URZ+0xd0], R2 ;  /* 0x0000d002000085a7 */ /* 0x000f2400080010ff */
[----:B----4-:R-:W-:Y:S05]  /*b130*/  @!P0 BRA `(.L_x_90) ;  /* 0xfffffffc00f08947 */ /* 0x010fea000383ffff */
[----:B------:R-:W-:Y:S05]  /*b140*/  BRA `(.L_x_272) ;  /* 0xffffff9400207947 */ /* 0x000fea000383ffff */
.L_x_93:
[----:B------:R-:W-:Y:S07]  /*b150*/  MOV R0, UR7 ;  /* 0x0000000700007c02 */ /* 0x000fee0008000f00 */
.L_x_273:
[----:B--2---:R2:W4:Y:S02]  /*b160*/  SYNCS.PHASECHK.TRANS64.TRYWAIT P0, [R0+URZ+0xc8], R2 ;  /* 0x0000c802000075a7 */ /* 0x00452400080011ff */
[----:B----4-:R-:W-:Y:S05]  /*b170*/  @!P0 NANOSLEEP.SYNCS 0x989680 ;  /* 0x009896800000895d */ /* 0x010fea0003900000 */
[----:B------:R-:W4:Y:S02]  /*b180*/  @!P0 SYNCS.PHASECHK.TRANS64 P0, [R0+URZ+0xc8], R2 ;  /* 0x0000c802000085a7 */ /* 0x000f2400080010ff */
[----:B----4-:R-:W-:Y:S05]  /*b190*/  @!P0 BRA `(.L_x_273) ;  /* 0xfffffffc00f08947 */ /* 0x010fea000383ffff */
[----:B------:R-:W-:Y:S05]  /*b1a0*/  BRA `(.L_x_92) ;  /* 0xffffff9800007947 */ /* 0x000fea000383ffff */
.L_x_96:
[----:B------:R-:W-:Y:S07]  /*b1b0*/  MOV R0, UR7 ;  /* 0x0000000700007c02 */ /* 0x000fee0008000f00 */
.L_x_274:
[----:B-1----:R1:W2:Y:S02]  /*b1c0*/  SYNCS.PHASECHK.TRANS64.TRYWAIT P0, [R0+URZ+0xa0], R22 ;  /* 0x0000a016000075a7 */ /* 0x0022a400080011ff */
[----:B--2---:R-:W-:Y:S05]  /*b1d0*/  @!P0 NANOSLEEP.SYNCS 0x989680 ;  /* 0x009896800000895d */ /* 0x004fea0003900000 */
[----:B------:R-:W2:Y:S02]  /*b1e0*/  @!P0 SYNCS.PHASECHK.TRANS64 P0, [R0+URZ+0xa0], R22 ;  /* 0x0000a016000085a7 */ /* 0x000ea400080010ff */
[----:B--2---:R-:W-:Y:S05]  /*b1f0*/  @!P0 BRA `(.L_x_274) ;  /* 0xfffffffc00f08947 */ /* 0x004fea000383ffff */
[----:B------:R-:W-:Y:S05]  /*b200*/  BRA `(.L_x_275) ;  /* 0xffffff9800787947 */ /* 0x000fea000383ffff */
.L_x_97:
[----:B------:R-:W-:Y:S07]  /*b210*/  MOV R0, UR7 ;  /* 0x0000000700007c02 */ /* 0x000fee0008000f00 */
.L_x_276:
[----:B-1----:R1:W2:Y:S02]  /*b220*/  SYNCS.PHASECHK.TRANS64.TRYWAIT P0, [R0+URZ+0xa8], R22 ;  /* 0x0000a816000075a7 */ /* 0x0022a400080011ff */
[----:B--2---:R-:W-:Y:S05]  /*b230*/  @!P0 NANOSLEEP.SYNCS 0x989680 ;  /* 0x009896800000895d */ /* 0x004fea0003900000 */
[----:B------:R-:W2:Y:S02]  /*b240*/  @!P0 SYNCS.PHASECHK.TRANS64 P0, [R0+URZ+0xa8], R22 ;  /* 0x0000a816000085a7 */ /* 0x000ea400080010ff */
[----:B--2---:R-:W-:Y:S05]  /*b250*/  @!P0 BRA `(.L_x_276) ;  /* 0xfffffffc00f08947 */ /* 0x004fea000383ffff */
[----:B------:R-:W-:Y:S05]  /*b260*/  BRA `(.L_x_277) ;  /* 0xffffff9800d07947 */ /* 0x000fea000383ffff */
.L_x_98:
[----:B------:R-:W-:Y:S07]  /*b270*/  MOV R0, UR7 ;  /* 0x0000000700007c02 */ /* 0x000fee0008000f00 */
.L_x_278:
[----:B-1----:R1:W2:Y:S02]  /*b280*/  SYNCS.PHASECHK.TRANS64.TRYWAIT P0, [R0+URZ+0xb0], R22 ;  /* 0x0000b016000075a7 */ /* 0x0022a400080011ff */
[----:B--2---:R-:W-:Y:S05]  /*b290*/  @!P0 NANOSLEEP.SYNCS 0x989680 ;  /* 0x009896800000895d */ /* 0x004fea0003900000 */
[----:B------:R-:W2:Y:S02]  /*b2a0*/  @!P0 SYNCS.PHASECHK.TRANS64 P0, [R0+URZ+0xb0], R22 ;  /* 0x0000b016000085a7 */ /* 0x000ea400080010ff */
[----:B--2---:R-:W-:Y:S05]  /*b2b0*/  @!P0 BRA `(.L_x_278) ;  /* 0xfffffffc00f08947 */ /* 0x004fea000383ffff */
[----:B------:R-:W-:Y:S05]  /*b2c0*/  BRA `(.L_x_279) ;  /* 0xffffff9c002c7947 */ /* 0x000fea000383ffff */
.L_x_99:
[----:B------:R-:W-:Y:S07]  /*b2d0*/  MOV R0, UR7 ;  /* 0x0000000700007c02 */ /* 0x000fee0008000f00 */
.L_x_280:
[----:B-1----:R1:W2:Y:S02]  /*b2e0*/  SYNCS.PHASECHK.TRANS64.TRYWAIT P0, [R0+URZ+0xb8], R22 ;  /* 0x0000b816000075a7 */ /* 0x0022a400080011ff */
[----:B--2---:R-:W-:Y:S05]  /*b2f0*/  @!P0 NANOSLEEP.SYNCS 0x989680 ;  /* 0x009896800000895d */ /* 0x004fea0003900000 */
[----:B------:R-:W2:Y:S02]  /*b300*/  @!P0 SYNCS.PHASECHK.TRANS64 P0, [R0+URZ+0xb8], R22 ;  /* 0x0000b816000085a7 */ /* 0x000ea400080010ff */
[----:B--2---:R-:W-:Y:S05]  /*b310*/  @!P0 BRA `(.L_x_280) ;  /* 0xfffffffc00f08947 */ /* 0x004fea000383ffff */
[----:B------:R-:W-:Y:S05]  /*b320*/  BRA `(.L_x_281) ;  /* 0xffffff9c00cc7947 */ /* 0x000fea000383ffff */
.L_x_101:
[----:B------:R-:W-:-:S07]  /*b330*/  MOV R0, UR7 ;  /* 0x0000000700007c02 */ /* 0x000fce0008000f00 */
.L_x_282:
[----:B-1----:R1:W4:Y:S02]  /*b340*/  SYNCS.PHASECHK.TRANS64.TRYWAIT P0, [R0+URZ+0xa0], R2 ;  /* 0x0000a002000075a7 */ /* 0x00232400080011ff */
[----:B----4-:R-:W-:Y:S05]  /*b350*/  @!P0 NANOSLEEP.SYNCS 0x989680 ;  /* 0x009896800000895d */ /* 0x010fea0003900000 */
[----:B------:R-:W4:Y:S02]  /*b360*/  @!P0 SYNCS.PHASECHK.TRANS64 P0, [R0+URZ+0xa0], R2 ;  /* 0x0000a002000085a7 */ /* 0x000f2400080010ff */
[----:B----4-:R-:W-:Y:S05]  /*b370*/  @!P0 BRA `(.L_x_282) ;  /* 0xfffffffc00f08947 */ /* 0x010fea000383ffff */
[----:B------:R-:W-:Y:S05]  /*b380*/  BRA `(.L_x_283) ;  /* 0xffffffa000547947 */ /* 0x000fea000383ffff */
.L_x_102:
[----:B-1----:R-:W-:-:S07]  /*b390*/  MOV R0, UR7 ;  /* 0x0000000700007c02 */ /* 0x002fce0008000f00 */
.L_x_284:
[----:B-1----:R1:W4:Y:S02]  /*b3a0*/  SYNCS.PHASECHK.TRANS64.TRYWAIT P0, [R0+URZ+0xa8], R2 ;  /* 0x0000a802000075a7 */ /* 0x00232400080011ff */
[----:B----4-:R-:W-:Y:S05]  /*b3b0*/  @!P0 NANOSLEEP.SYNCS 0x989680 ;  /* 0x009896800000895d */ /* 0x010fea0003900000 */
[----:B------:R-:W4:Y:S02]  /*b3c0*/  @!P0 SYNCS.PHASECHK.TRANS64 P0, [R0+URZ+0xa8], R2 ;  /* 0x0000a802000085a7 */ /* 0x000f2400080010ff */
[----:B----4-:R-:W-:Y:S05]  /*b3d0*/  @!P0 BRA `(.L_x_284) ;  /* 0xfffffffc00f08947 */ /* 0x010fea000383ffff */
[----:B------:R-:W-:Y:S05]  /*b3e0*/  BRA `(.L_x_285) ;  /* 0xffffffa000447947 */ /* 0x000fea000383ffff */
.L_x_103:
[----:B-1----:R-:W-:-:S07]  /*b3f0*/  MOV R0, UR7 ;  /* 0x0000000700007c02 */ /* 0x002fce0008000f00 */
.L_x_286:
[----:B-1----:R1:W4:Y:S02]  /*b400*/  SYNCS.PHASECHK.TRANS64.TRYWAIT P0, [R0+URZ+0xb0], R2 ;  /* 0x0000b002000075a7 */ /* 0x00232400080011ff */
[----:B----4-:R-:W-:Y:S05]  /*b410*/  @!P0 NANOSLEEP.SYNCS 0x989680 ;  /* 0x009896800000895d */ /* 0x010fea0003900000 */
[----:B------:R-:W4:Y:S02]  /*b420*/  @!P0 SYNCS.PHASECHK.TRANS64 P0, [R0+URZ+0xb0], R2 ;  /* 0x0000b002000085a7 */ /* 0x000f2400080010ff */
[----:B----4-:R-:W-:Y:S05]  /*b430*/  @!P0 BRA `(.L_x_286) ;  /* 0xfffffffc00f08947 */ /* 0x010fea000383ffff */
[----:B------:R-:W-:Y:S05]  /*b440*/  BRA `(.L_x_287) ;  /* 0xffffffa000347947 */ /* 0x000fea000383ffff */
.L_x_105:
[----:B-1----:R1:W2:Y:S02]  /*b450*/  SYNCS.PHASECHK.TRANS64.TRYWAIT P0, [R0+URZ+0xd0], R2 ;  /* 0x0000d002000075a7 */ /* 0x0022a400080011ff */
[----:B--2---:R-:W-:Y:S05]  /*b460*/  @!P0 NANOSLEEP.SYNCS 0x989680 ;  /* 0x009896800000895d */ /* 0x004fea0003900000 */
[----:B------:R-:W2:Y:S02]  /*b470*/  @!P0 SYNCS.PHASECHK.TRANS64 P0, [R0+URZ+0xd0], R2 ;  /* 0x0000d002000085a7 */ /* 0x000ea400080010ff */
[----:B--2---:R-:W-:Y:S05]  /*b480*/  @!P0 BRA `(.L_x_105) ;  /* 0xfffffffc00f08947 */ /* 0x004fea000383ffff */
[----:B------:R-:W-:Y:S05]  /*b490*/  BRA `(.L_x_288) ;  /* 0xffffffa000e07947 */ /* 0x000fea000383ffff */
.L_x_119:
[----:B-1----:R1:W2:Y:S02]  /*b4a0*/  SYNCS.PHASECHK.TRANS64.TRYWAIT P0, [R2+URZ+0x80], R0 ;  /* 0x00008000020075a7 */ /* 0x0022a400080011ff */
[----:B--2---:R-:W-:Y:S05]  /*b4b0*/  @!P0 NANOSLEEP.SYNCS 0x989680 ;  /* 0x009896800000895d */ /* 0x004fea0003900000 */
[----:B------:R-:W2:Y:S02]  /*b4c0*/  @!P0 SYNCS.PHASECHK.TRANS64 P0, [R2+URZ+0x80], R0 ;  /* 0x00008000020085a7 */ /* 0x000ea400080010ff */
[----:B--2---:R-:W-:Y:S05]  /*b4d0*/  @!P0 BRA `(.L_x_119) ;  /* 0xfffffffc00f08947 */ /* 0x004fea000383ffff */
[----:B------:R-:W-:Y:S05]  /*b4e0*/  BRA `(.L_x_118) ;  /* 0xffffffb000407947 */ /* 0x000fea000383ffff */
.L_x_122:
[----:B------:R1:W1:Y:S02]  /*b4f0*/  SYNCS.PHASECHK.TRANS64.TRYWAIT P1, [R128+URZ+0xf0], R0 ;  /* 0x0000f000800075a7 */ /* 0x00026400080211ff */
[----:B-1----:R-:W-:Y:S05]  /*b500*/  @!P1 NANOSLEEP.SYNCS 0x989680 ;  /* 0x009896800000995d */ /* 0x002fea0003900000 */
[----:B------:R-:W1:Y:S02]  /*b510*/  @!P1 SYNCS.PHASECHK.TRANS64 P1, [R128+URZ+0xf0], R0 ;  /* 0x0000f000800095a7 */ /* 0x000e6400080210ff */
[----:B-1----:R-:W-:Y:S05]  /*b520*/  @!P1 BRA `(.L_x_122) ;  /* 0xfffffffc00f09947 */ /* 0x002fea000383ffff */
[----:B------:R-:W-:Y:S05]  /*b530*/  BRA `(.L_x_121) ;  /* 0xffffffb000907947 */ /* 0x000fea000383ffff */
        .weak           $__internal_0_$__cuda_sm10x_tcgen05_guardrail_trap_col_being_dealloced_not_returned_by_alloc
        .type           $__internal_0_$__cuda_sm10x_tcgen05_guardrail_trap_col_being_dealloced_not_returned_by_alloc,@function
        .size           $__internal_0_$__cuda_sm10x_tcgen05_guardrail_trap_col_being_dealloced_not_returned_by_alloc,($__internal_1_$__cuda_sm10x_tcgen05_guardrail_trap_phase_invalid_during_alloc - $__internal_0_$__cuda_sm10x_tcgen05_guardrail_trap_col_being_dealloced_not_returned_by_alloc)
$__internal_0_$__cuda_sm10x_tcgen05_guardrail_trap_col_being_dealloced_not_returned_by_alloc:
[----:B------:R-:W-:Y:S05]  /*b540*/  BPT.TRAP 0x1 ;  /* 0x000000040000795c */ /* 0x000fea0000300000 */
[----:B------:R-:W-:-:S04]  /*b550*/  HFMA2 R3, -RZ, RZ, 0, 0 ;  /* 0x00000000ff037431 */ /* 0x000fc800000001ff */
[----:B------:R-:W-:Y:S05]  /*b560*/  RET.REL.NODEC R2 `(_ZN7cutlass13device_kernelINS_4gemm6kernel13GemmUniversalIN4cute5tupleIJiiiiEEENS1_10collective13CollectiveMmaINS1_35MainloopSm100TmaUmmaWarpSpecializedILi8ELi2ELi4ENS5_IJNS4_1CILi2EEENSA_ILi1EEESC_EEEEENS5_IJNSA_ILi128EEENSA_ILi256EEENSA_ILi64EEEEEENS_10bfloat16_tENS5_IJlSC_lEEESJ_SK_NS4_8TiledMMAINS4_8MMA_AtomIJNS4_26SM100_MMA_F16BF16_2x1SM_SSISJ_SJ_fLi128ELi256ELNS4_4UMMA5MajorE0ELSP_0ELNSO_7ScaleInE0ELSQ_0EEEEEENS4_6LayoutINS5_IJSC_SC_SC_EEENS5_IJNSA_ILi0EEESV_SV_EEEEENS5_IJNS4_10UnderscoreESY_SY_EEEEENS4_18SM100_TMA_2SM_LOADENS4_14ComposedLayoutINS4_7SwizzleILi3ELi4ELi3EEENS4_18smem_ptr_flag_bitsILi16EEENST_INS5_IJNSA_ILi8EEESH_EEENS5_IJSH_SC_EEEEEEEvNS4_8identityES11_S1B_vS1C_EENS_8epilogue10collective18CollectiveEpilogueINS1E_23Sm100TmaWarpSpecializedILi4ELi2ELi32ELb1ELb0EEEJNS5_IJSH_SG_SH_EEENS5_IJNST_ISH_SC_EENST_INS5_IJNSA_ILi32EEESB_EEENS5_IJSC_SF_EEEEEEEESJ_SK_SJ_SK_NS1E_6fusion15FusionCallbacksIS1I_NS1Q_13LinCombEltActINS1E_6thread7SigmoidESJ_fSJ_fLNS_15FloatRoundStyleE2EEES1J_S1P_JEEENS4_5SM1004TMEM4LOAD26SM100_TMEM_LOAD_32dp32b32xENS4_13SM90_TMA_LOADENS12_INS13_ILi2ELi4ELi3EEES16_NST_INS5_IJS17_S1L_EEENS5_IJS1L_SC_EEEEEEENS4_39AutoVectorizingCopyWithAssumedAlignmentILi128EEENS4_14SM90_TMA_STOREES27_S29_S29_EEEvvEEEEvNT_6ParamsE) ;  /* 0xffffff4802a47950 */ /* 0x000fea0003c3ffff */
        .weak           $__internal_1_$__cuda_sm10x_tcgen05_guardrail_trap_phase_invalid_during_alloc
        .type           $__internal_1_$__cuda_sm10x_tcgen05_guardrail_trap_phase_invalid_during_alloc,@function
        .size           $__internal_1_$__cuda_sm10x_tcgen05_guardrail_trap_phase_invalid_during_alloc,($__internal_2_$__cuda_sm10x_tcgen05_guardrail_trap_unallocated_columns_being_dealloced - $__internal_1_$__cuda_sm10x_tcgen05_guardrail_trap_phase_invalid_during_alloc)
$__internal_1_$__cuda_sm10x_tcgen05_guardrail_trap_phase_invalid_during_alloc:
[----:B------:R-:W-:Y:S05]  /*b570*/  BPT.TRAP 0x1 ;  /* 0x000000040000795c */ /* 0x000fea0000300000 */
[----:B------:R-:W-:-:S04]  /*b580*/  MOV R3, 0x0 ;  /* 0x0000000000037802 */ /* 0x000fc80000000f00 */
[----:B------:R-:W-:Y:S05]  /*b590*/  RET.REL.NODEC R2 `(_ZN7cutlass13device_kernelINS_4gemm6kernel13GemmUniversalIN4cute5tupleIJiiiiEEENS1_10collective13CollectiveMmaINS1_35MainloopSm100TmaUmmaWarpSpecializedILi8ELi2ELi4ENS5_IJNS4_1CILi2EEENSA_ILi1EEESC_EEEEENS5_IJNSA_ILi128EEENSA_ILi256EEENSA_ILi64EEEEEENS_10bfloat16_tENS5_IJlSC_lEEESJ_SK_NS4_8TiledMMAINS4_8MMA_AtomIJNS4_26SM100_MMA_F16BF16_2x1SM_SSISJ_SJ_fLi128ELi256ELNS4_4UMMA5MajorE0ELSP_0ELNSO_7ScaleInE0ELSQ_0EEEEEENS4_6LayoutINS5_IJSC_SC_SC_EEENS5_IJNSA_ILi0EEESV_SV_EEEEENS5_IJNS4_10UnderscoreESY_SY_EEEEENS4_18SM100_TMA_2SM_LOADENS4_14ComposedLayoutINS4_7SwizzleILi3ELi4ELi3EEENS4_18smem_ptr_flag_bitsILi16EEENST_INS5_IJNSA_ILi8EEESH_EEENS5_IJSH_SC_EEEEEEEvNS4_8identityES11_S1B_vS1C_EENS_8epilogue10collective18CollectiveEpilogueINS1E_23Sm100TmaWarpSpecializedILi4ELi2ELi32ELb1ELb0EEEJNS5_IJSH_SG_SH_EEENS5_IJNST_ISH_SC_EENST_INS5_IJNSA_ILi32EEESB_EEENS5_IJSC_SF_EEEEEEEESJ_SK_SJ_SK_NS1E_6fusion15FusionCallbacksIS1I_NS1Q_13LinCombEltActINS1E_6thread7SigmoidESJ_fSJ_fLNS_15FloatRoundStyleE2EEES1J_S1P_JEEENS4_5SM1004TMEM4LOAD26SM100_TMEM_LOAD_32dp32b32xENS4_13SM90_TMA_LOADENS12_INS13_ILi2ELi4ELi3EEES16_NST_INS5_IJS17_S1L_EEENS5_IJS1L_SC_EEEEEEENS4_39AutoVectorizingCopyWithAssumedAlignmentILi128EEENS4_14SM90_TMA_STOREES27_S29_S29_EEEvvEEEEvNT_6ParamsE) ;  /* 0xffffff4802987950 */ /* 0x000fea0003c3ffff */
        .weak           $__internal_2_$__cuda_sm10x_tcgen05_guardrail_trap_unallocated_columns_being_dealloced
        .type           $__internal_2_$__cuda_sm10x_tcgen05_guardrail_trap_unallocated_columns_being_dealloced,@function
        .size           $__internal_2_$__cuda_sm10x_tcgen05_guardrail_trap_unallocated_columns_being_dealloced,($__internal_3_$__cuda_sm20_rcp_rn_f32_slowpath - $__internal_2_$__cuda_sm10x_tcgen05_guardrail_trap_unallocated_columns_being_dealloced)
$__internal_2_$__cuda_sm10x_tcgen05_guardrail_trap_unallocated_columns_being_dealloced:
[----:B------:R-:W-:Y:S05]  /*b5a0*/  BPT.TRAP 0x1 ;  /* 0x000000040000795c */ /* 0x000fea0000300000 */
[----:B------:R-:W-:-:S04]  /*b5b0*/  HFMA2 R3, -RZ, RZ, 0, 0 ;  /* 0x00000000ff037431 */ /* 0x000fc800000001ff */
[----:B------:R-:W-:Y:S05]  /*b5c0*/  RET.REL.NODEC R2 `(_ZN7cutlass13device_kernelINS_4gemm6kernel13GemmUniversalIN4cute5tupleIJiiiiEEENS1_10collective13CollectiveMmaINS1_35MainloopSm100TmaUmmaWarpSpecializedILi8ELi2ELi4ENS5_IJNS4_1CILi2EEENSA_ILi1EEESC_EEEEENS5_IJNSA_ILi128EEENSA_ILi256EEENSA_ILi64EEEEEENS_10bfloat16_tENS5_IJlSC_lEEESJ_SK_NS4_8TiledMMAINS4_8MMA_AtomIJNS4_26SM100_MMA_F16BF16_2x1SM_SSISJ_SJ_fLi128ELi256ELNS4_4UMMA5MajorE0ELSP_0ELNSO_7ScaleInE0ELSQ_0EEEEEENS4_6LayoutINS5_IJSC_SC_SC_EEENS5_IJNSA_ILi0EEESV_SV_EEEEENS5_IJNS4_10UnderscoreESY_SY_EEEEENS4_18SM100_TMA_2SM_LOADENS4_14ComposedLayoutINS4_7SwizzleILi3ELi4ELi3EEENS4_18smem_ptr_flag_bitsILi16EEENST_INS5_IJNSA_ILi8EEESH_EEENS5_IJSH_SC_EEEEEEEvNS4_8identityES11_S1B_vS1C_EENS_8epilogue10collective18CollectiveEpilogueINS1E_23Sm100TmaWarpSpecializedILi4ELi2ELi32ELb1ELb0EEEJNS5_IJSH_SG_SH_EEENS5_IJNST_ISH_SC_EENST_INS5_IJNSA_ILi32EEESB_EEENS5_IJSC_SF_EEEEEEEESJ_SK_SJ_SK_NS1E_6fusion15FusionCallbacksIS1I_NS1Q_13LinCombEltActINS1E_6thread7SigmoidESJ_fSJ_fLNS_15FloatRoundStyleE2EEES1J_S1P_JEEENS4_5SM1004TMEM4LOAD26SM100_TMEM_LOAD_32dp32b32xENS4_13SM90_TMA_LOADENS12_INS13_ILi2ELi4ELi3EEES16_NST_INS5_IJS17_S1L_EEENS5_IJS1L_SC_EEEEEEENS4_39AutoVectorizingCopyWithAssumedAlignmentILi128EEENS4_14SM90_TMA_STOREES27_S29_S29_EEEvvEEEEvNT_6ParamsE) ;  /* 0xffffff48028c7950 */ /* 0x000fea0003c3ffff */
        .weak           $__internal_3_$__cuda_sm20_rcp_rn_f32_slowpath
        .type           $__internal_3_$__cuda_sm20_rcp_rn_f32_slowpath,@function
        .size           $__internal_3_$__cuda_sm20_rcp_rn_f32_slowpath,(.L_x_294 - $__internal_3_$__cuda_sm20_rcp_rn_f32_slowpath)
$__internal_3_$__cuda_sm20_rcp_rn_f32_slowpath:
[----:B------:R-:W-:Y:S01]  /*b5d0*/  IMAD.SHL.U32 R54, R57, 0x2, RZ ;  /* 0x0000000239367824 */ /* 0x000fe200078e00ff */
[----:B------:R-:W-:Y:S04]  /*b5e0*/  BSSY.RECONVERGENT B0, `(.L_x_289) ;  /* 0x0000030000007945 */ /* 0x000fe80003800200 */
[----:B------:R-:W-:-:S04]  /*b5f0*/  SHF.R.U32.HI R54, RZ, 0x18, R54 ;  /* 0x00000018ff367819 */ /* 0x000fc80000011636 */
[----:B------:R-:W-:-:S13]  /*b600*/  ISETP.NE.U32.AND P0, PT, R54, RZ, PT ;  /* 0x000000ff3600720c */ /* 0x000fda0003f05070 */
[----:B------:R-:W-:Y:S05]  /*b610*/  @P0 BRA `(.L_x_290) ;  /* 0x0000000000280947 */ /* 0x000fea0003800000 */
[----:B------:R-:W-:-:S04]  /*b620*/  SHF.L.U32 R32, R57, 0x1, RZ ;  /* 0x0000000139207819 */ /* 0x000fc800000006ff */
[----:B------:R-:W-:-:S13]  /*b630*/  ISETP.NE.AND P0, PT, R32, RZ, PT ;  /* 0x000000ff2000720c */ /* 0x000fda0003f05270 */
[----:B------:R-:W-:Y:S01]  /*b640*/  @P0 FFMA R54, R57, 1.84467440737095516160e+19, RZ ;  /* 0x5f80000039360823 */ /* 0x000fe200000000ff */
[----:B------:R-:W-:Y:S08]  /*b650*/  @!P0 MUFU.RCP R55, R57 ;  /* 0x0000003900378308 */ /* 0x000ff00000001000 */
[----:B------:R-:W1:Y:S02]  /*b660*/  @P0 MUFU.RCP R32, R54 ;  /* 0x0000003600200308 */ /* 0x000e640000001000 */
[----:B-1----:R-:W-:-:S04]  /*b670*/  @P0 FFMA R54, R54, R32, -1 ;  /* 0xbf80000036360423 */ /* 0x002fc80000000020 */
[----:B------:R-:W-:-:S04]  /*b680*/  @P0 FADD.FTZ R54, -R54, -RZ ;  /* 0x800000ff36360221 */ /* 0x000fc80000010100 */
[----:B------:R-:W-:-:S04]  /*b690*/  @P0 FFMA R54, R32, R54, R32 ;  /* 0x0000003620360223 */ /* 0x000fc80000000020 */
[----:B------:R-:W-:Y:S01]  /*b6a0*/  @P0 FFMA R55, R54, 1.84467440737095516160e+19, RZ ;  /* 0x5f80000036370823 */ /* 0x000fe200000000ff */
[----:B------:R-:W-:Y:S05]  /*b6b0*/  BRA `(.L_x_291) ;  /* 0x0000000000887947 */ /* 0x000fea0003800000 */
.L_x_290:
[----:B------:R-:W-:-:S04]  /*b6c0*/  IADD3 R32, PT, PT, R54, -0xfd, RZ ;  /* 0xffffff0336207810 */ /* 0x000fc80007ffe0ff */
[----:B------:R-:W-:-:S13]  /*b6d0*/  ISETP.GT.U32.AND P0, PT, R32, 0x1, PT ;  /* 0x000000012000780c */ /* 0x000fda0003f04070 */
[----:B------:R-:W-:Y:S05]  /*b6e0*/  @P0 BRA `(.L_x_292) ;  /* 0x0000000000780947 */ /* 0x000fea0003800000 */
[----:B------:R-:W-:Y:S01]  /*b6f0*/  LOP3.LUT R58, R57, 0x7fffff, RZ, 0xc0, !PT ;  /* 0x007fffff393a7812 */ /* 0x000fe200078ec0ff */
[----:B------:R-:W-:Y:S02]  /*b700*/  IMAD.MOV.U32 R55, RZ, RZ, 0x3 ;  /* 0x00000003ff377424 */ /* 0x000fe400078e00ff */
[----:B------:R-:W-:Y:S01]  /*b710*/  VIADD R54, R54, 0xffffff04 ;  /* 0xffffff0436367836 */ /* 0x000fe20000000000 */
[----:B------:R-:W-:Y:S02]  /*b720*/  LOP3.LUT R58, R58, 0x3f800000, RZ, 0xfc, !PT ;  /* 0x3f8000003a3a7812 */ /* 0x000fe400078efcff */
[----:B------:R-:W-:Y:S02]  /*b730*/  SHF.L.U32 R55, R55, R32, RZ ;  /* 0x0000002037377219 */ /* 0x000fe400000006ff */
[----:B------:R-:W1:Y:S02]  /*b740*/  MUFU.RCP R59, R58 ;  /* 0x0000003a003b7308 */ /* 0x000e640000001000 */
[----:B-1----:R-:W-:-:S04]  /*b750*/  FFMA R58, R58, R59, -1 ;  /* 0xbf8000003a3a7423 */ /* 0x002fc8000000003b */
[----:B------:R-:W-:-:S04]  /*b760*/  FADD.FTZ R58, -R58, -RZ ;  /* 0x800000ff3a3a7221 */ /* 0x000fc80000010100 */
[CCC-:B------:R-:W-:Y:S01]  /*b770*/  FFMA.RM R60, R59.reuse, R58.reuse, R59.reuse ;  /* 0x0000003a3b3c7223 */ /* 0x1c0fe2000000403b */
[----:B------:R-:W-:-:S04]  /*b780*/  FFMA.RP R58, R59, R58, R59 ;  /* 0x0000003a3b3a7223 */ /* 0x000fc8000000803b */
[C---:B------:R-:W-:Y:S02]  /*b790*/  LOP3.LUT R59, R60.reuse, 0x7fffff, RZ, 0xc0, !PT ;  /* 0x007fffff3c3b7812 */ /* 0x040fe400078ec0ff */
[----:B------:R-:W-:Y:S02]  /*b7a0*/  FSETP.NEU.FTZ.AND P0, PT, R60, R58, PT ;  /* 0x0000003a3c00720b */ /* 0x000fe40003f1d000 */
[----:B------:R-:W-:Y:S02]  /*b7b0*/  LOP3.LUT R59, R59, 0x800000, RZ, 0xfc, !PT ;  /* 0x008000003b3b7812 */ /* 0x000fe400078efcff */
[----:B------:R-:W-:Y:S02]  /*b7c0*/  SEL R58, RZ, 0xffffffff, !P0 ;  /* 0xffffffffff3a7807 */ /* 0x000fe40004000000 */
[----:B------:R-:W-:Y:S02]  /*b7d0*/  LOP3.LUT R55, R55, R59, RZ, 0xc0, !PT ;  /* 0x0000003b37377212 */ /* 0x000fe400078ec0ff */
[----:B------:R-:W-:Y:S01]  /*b7e0*/  SHF.R.U32.HI R54, RZ, R54, R59 ;  /* 0x00000036ff367219 */ /* 0x000fe2000001163b */
[----:B------:R-:W-:Y:S01]  /*b7f0*/  IMAD.MOV R58, RZ, RZ, -R58 ;  /* 0x000000ffff3a7224 */ /* 0x000fe200078e0a3a */
[----:B------:R-:W-:-:S04]  /*b800*/  SHF.R.U32.HI R55, RZ, R32, R55 ;  /* 0x00000020ff377219 */ /* 0x000fc80000011637 */
[----:B------:R-:W-:Y:S02]  /*b810*/  LOP3.LUT P1, RZ, R58, R32, R59, 0xf8, !PT ;  /* 0x000000203aff7212 */ /* 0x000fe4000782f83b */
[C---:B------:R-:W-:Y:S02]  /*b820*/  LOP3.LUT P2, RZ, R55.reuse, 0x1, RZ, 0xc0, !PT ;  /* 0x0000000137ff7812 */ /* 0x040fe4000784c0ff */
[----:B------:R-:W-:-:S04]  /*b830*/  LOP3.LUT P0, RZ, R55, 0x2, RZ, 0xc0, !PT ;  /* 0x0000000237ff7812 */ /* 0x000fc8000780c0ff */
[----:B------:R-:W-:-:S04]  /*b840*/  PLOP3.LUT P0, PT, P2, P1, P0, 0xe0, 0x0 ;  /* 0x000000000000781c */ /* 0x000fc80001703c00 */
[----:B------:R-:W-:Y:S02]  /*b850*/  SEL R32, RZ, 0x1, !P0 ;  /* 0x00000001ff207807 */ /* 0x000fe40004000000 */
[----:B------:R-:W-:-:S03]  /*b860*/  LOP3.LUT P0, RZ, R57, 0x7fffff, RZ, 0xc0, !PT ;  /* 0x007fffff39ff7812 */ /* 0x000fc6000780c0ff */
[----:B------:R-:W-:-:S05]  /*b870*/  IMAD.MOV R32, RZ, RZ, -R32 ;  /* 0x000000ffff207224 */ /* 0x000fca00078e0a20 */
[----:B------:R-:W-:-:S13]  /*b880*/  ISETP.GE.AND P1, PT, R32, RZ, PT ;  /* 0x000000ff2000720c */ /* 0x000fda0003f26270 */
[----:B------:R-:W-:-:S04]  /*b890*/  @!P1 VIADD R54, R54, 0x1 ;  /* 0x0000000136369836 */ /* 0x000fc80000000000 */
[----:B------:R-:W-:-:S05]  /*b8a0*/  @!P0 IMAD.SHL.U32 R54, R54, 0x2, RZ ;  /* 0x0000000236368824 */ /* 0x000fca00078e00ff */
[----:B------:R-:W-:Y:S01]  /*b8b0*/  LOP3.LUT R55, R54, 0x80000000, R57, 0xf8, !PT ;  /* 0x8000000036377812 */ /* 0x000fe200078ef839 */
[----:B------:R-:W-:Y:S05]  /*b8c0*/  BRA `(.L_x_291) ;  /* 0x0000000000047947 */ /* 0x000fea0003800000 */
.L_x_292:
[----:B------:R1:W2:Y:S02]  /*b8d0*/  MUFU.RCP R55, R57 ;  /* 0x0000003900377308 */ /* 0x0002a40000001000 */
.L_x_291:
[----:B------:R-:W-:Y:S05]  /*b8e0*/  BSYNC.RECONVERGENT B0 ;  /* 0x0000000000007941 */ /* 0x000fea0003800200 */
.L_x_289:
[----:B-1----:R-:W-:Y:S01]  /*b8f0*/  HFMA2 R57, -RZ, RZ, 0, 0 ;  /* 0x00000000ff397431 */ /* 0x002fe200000001ff */
[----:B--2---:R-:W-:-:S03]  /*b900*/  MOV R32, R55 ;  /* 0x0000003700207202 */ /* 0x004fc60000000f00 */
[----:B------:R-:W-:Y:S05]  /*b910*/  RET.REL.NODEC R56 `(_ZN7cutlass13device_kernelINS_4gemm6kernel13GemmUniversalIN4cute5tupleIJiiiiEEENS1_10collective13CollectiveMmaINS1_35MainloopSm100TmaUmmaWarpSpecializedILi8ELi2ELi4ENS5_IJNS4_1CILi2EEENSA_ILi1EEESC_EEEEENS5_IJNSA_ILi128EEENSA_ILi256EEENSA_ILi64EEEEEENS_10bfloat16_tENS5_IJlSC_lEEESJ_SK_NS4_8TiledMMAINS4_8MMA_AtomIJNS4_26SM100_MMA_F16BF16_2x1SM_SSISJ_SJ_fLi128ELi256ELNS4_4UMMA5MajorE0ELSP_0ELNSO_7ScaleInE0ELSQ_0EEEEEENS4_6LayoutINS5_IJSC_SC_SC_EEENS5_IJNSA_ILi0EEESV_SV_EEEEENS5_IJNS4_10UnderscoreESY_SY_EEEEENS4_18SM100_TMA_2SM_LOADENS4_14ComposedLayoutINS4_7SwizzleILi3ELi4ELi3EEENS4_18smem_ptr_flag_bitsILi16EEENST_INS5_IJNSA_ILi8EEESH_EEENS5_IJSH_SC_EEEEEEEvNS4_8identityES11_S1B_vS1C_EENS_8epilogue10collective18CollectiveEpilogueINS1E_23Sm100TmaWarpSpecializedILi4ELi2ELi32ELb1ELb0EEEJNS5_IJSH_SG_SH_EEENS5_IJNST_ISH_SC_EENST_INS5_IJNSA_ILi32EEESB_EEENS5_IJSC_SF_EEEEEEEESJ_SK_SJ_SK_NS1E_6fusion15FusionCallbacksIS1I_NS1Q_13LinCombEltActINS1E_6thread7SigmoidESJ_fSJ_fLNS_15FloatRoundStyleE2EEES1J_S1P_JEEENS4_5SM1004TMEM4LOAD26SM100_TMEM_LOAD_32dp32b32xENS4_13SM90_TMA_LOADENS12_INS13_ILi2ELi4ELi3EEES16_NST_INS5_IJS17_S1L_EEENS5_IJS1L_SC_EEEEEEENS4_39AutoVectorizingCopyWithAssumedAlignmentILi128EEENS4_14SM90_TMA_STOREES27_S29_S29_EEEvvEEEEvNT_6ParamsE) ;  /* 0xffffff4438b87950 */ /* 0x000fea0003c3ffff */
.L_x_293:
[----:B------:R-:W-:-:S00]  /*b920*/  BRA `(.L_x_293) ;  /* 0xfffffffc00fc7947 */ /* 0x000fc0000383ffff */
[----:B------:R-:W-:-:S00]  /*b930*/  NOP ;  /* 0x0000000000007918 */ /* 0x000fc00000000000 */
        /* <DEDUP_REMOVED lines=12> */
.L_x_294:


//--------------------- .nv.global.init           --------------------------
	.section	.nv.global.init,"aw",@progbits
.nv.global.init:
	.type		$str$27,@object
	.size		$str$27,($str$28 - $str$27)
$str$27:
        /*0000*/ 	.byte	0x28, 0x61, 0x64, 0x64, 0x72, 0x65, 0x73, 0x73, 0x20, 0x26, 0x20, 0x6d, 0x61, 0x73, 0x6b, 0x29
        /*0010*/ 	.byte	0x20, 0x3d, 0x3d, 0x20, 0x30, 0x00
	.type		$str$28,@object
	.size		$str$28,($str$26 - $str$28)
$str$28:
        /*0016*/ 	.byte	0x2f, 0x74, 0x6d, 0x70, 0x2f, 0x63, 0x75, 0x74, 0x6c, 0x61, 0x73, 0x73, 0x5f, 0x73, 0x77, 0x65
        /*0026*/ 	.byte	0x65, 0x70, 0x5f, 0x73, 0x72, 0x63, 0x2f, 0x69, 0x6e, 0x63, 0x6c, 0x75, 0x64, 0x65, 0x2f, 0x63
        /*0036*/ 	.byte	0x75, 0x74, 0x65, 0x2f, 0x70, 0x6f, 0x69, 0x6e, 0x74, 0x65, 0x72, 0x5f, 0x66, 0x6c, 0x61, 0x67
        /*0046*/ 	.byte	0x67, 0x65, 0x64, 0x2e, 0x68, 0x70, 0x70, 0x00
	.type		$str$26,@object
	.size		$str$26,($str$25 - $str$26)
$str$26:
        /*004e*/ 	.byte	0x2f, 0x74, 0x6d, 0x70, 0x2f, 0x63, 0x75, 0x74, 0x6c, 0x61, 0x73, 0x73, 0x5f, 0x73, 0x77, 0x65
        /*005e*/ 	.byte	0x65, 0x70, 0x5f, 0x73, 0x72, 0x63, 0x2f, 0x69, 0x6e, 0x63, 0x6c, 0x75, 0x64, 0x65, 0x2f, 0x63
        /*006e*/ 	.byte	0x75, 0x74, 0x65, 0x2f, 0x61, 0x74, 0x6f, 0x6d, 0x2f, 0x63, 0x6f, 0x70, 0x79, 0x5f, 0x74, 0x72
        /*007e*/ 	.byte	0x61, 0x69, 0x74, 0x73, 0x5f, 0x73, 0x6d, 0x31, 0x30, 0x30, 0x2e, 0x68, 0x70, 0x70, 0x00
	.type		$str$25,@object
	.size		$str$25,(__unnamed_1 - $str$25)
$str$25:
        /*008d*/ 	.byte	0x28, 0x28, 0x75, 0x69, 0x6e, 0x74, 0x33, 0x32, 0x5f, 0x74, 0x28, 0x74, 0x68, 0x72, 0x65, 0x61
        /*009d*/ 	.byte	0x64, 0x49, 0x64, 0x78, 0x2e, 0x78, 0x29, 0x20, 0x2f, 0x20, 0x33, 0x32, 0x29, 0x20, 0x25, 0x20
        /*00ad*/ 	.byte	0x34, 0x29, 0x20, 0x3d, 0x3d, 0x20, 0x28, 0x28, 0x28, 0x74, 0x6d, 0x65, 0x6d, 0x5f, 0x61, 0x64
        /*00bd*/ 	.byte	0x64, 0x72, 0x20, 0x3e, 0x3e, 0x20, 0x31, 0x36, 0x29, 0x20, 0x2f, 0x20, 0x33, 0x32, 0x29, 0x20
        /*00cd*/ 	.byte	0x25, 0x20, 0x34, 0x29, 0x00
	.type		__unnamed_1,@object
	.size		__unnamed_1,(__unnamed_2 - __unnamed_1)
__unnamed_1:
        /*00d2*/ 	.byte	0x61, 0x75, 0x74, 0x6f, 0x20, 0x63, 0x75, 0x74, 0x65, 0x3a, 0x3a, 0x61, 0x73, 0x5f, 0x70, 0x6f
        /* <DEDUP_REMOVED lines=24> */
        /*0262*/ 	.byte	0x43, 0x3c, 0x34, 0x30, 0x39, 0x36, 0x3e, 0x3e, 0x3e, 0x3e, 0x5d, 0x00
	.type		__unnamed_2,@object
	.size		__unnamed_2,(.L_2 - __unnamed_2)
__unnamed_2:
        /* <DEDUP_REMOVED lines=42> */
        /*050e*/ 	.byte	0x3e, 0x3e, 0x5d, 0x00
.L_2:


//--------------------- .nv.shared._ZN7cutlass13device_kernelINS_4gemm6kernel13GemmUniversalIN4cute5tupleIJiiiiEEENS1_10collective13CollectiveMmaINS1_35MainloopSm100TmaUmmaWarpSpecializedILi8ELi2ELi4ENS5_IJNS4_1CILi2EEENSA_ILi1EEESC_EEEEENS5_IJNSA_ILi128EEENSA_ILi256EEENSA_ILi64EEEEEENS_10bfloat16_tENS5_IJlSC_lEEESJ_SK_NS4_8TiledMMAINS4_8MMA_AtomIJNS4_26SM100_MMA_F16BF16_2x1SM_SSISJ_SJ_fLi128ELi256ELNS4_4UMMA5MajorE0ELSP_0ELNSO_7ScaleInE0ELSQ_0EEEEEENS4_6LayoutINS5_IJSC_SC_SC_EEENS5_IJNSA_ILi0EEESV_SV_EEEEENS5_IJNS4_10UnderscoreESY_SY_EEEEENS4_18SM100_TMA_2SM_LOADENS4_14ComposedLayoutINS4_7SwizzleILi3ELi4ELi3EEENS4_18smem_ptr_flag_bitsILi16EEENST_INS5_IJNSA_ILi8EEESH_EEENS5_IJSH_SC_EEEEEEEvNS4_8identityES11_S1B_vS1C_EENS_8epilogue10collective18CollectiveEpilogueINS1E_23Sm100TmaWarpSpecializedILi4ELi2ELi32ELb1ELb0EEEJNS5_IJSH_SG_SH_EEENS5_IJNST_ISH_SC_EENST_INS5_IJNSA_ILi32EEESB_EEENS5_IJSC_SF_EEEEEEEESJ_SK_SJ_SK_NS1E_6fusion15FusionCallbacksIS1I_NS1Q_13LinCombEltActINS1E_6thread7SigmoidESJ_fSJ_fLNS_15FloatRoundStyleE2EEES1J_S1P_JEEENS4_5SM1004TMEM4LOAD26SM100_TMEM_LOAD_32dp32b32xENS4_13SM90_TMA_LOADENS12_INS13_ILi2ELi4ELi3EEES16_NST_INS5_IJS17_S1L_EEENS5_IJS1L_SC_EEEEEEENS4_39AutoVectorizingCopyWithAssumedAlignmentILi128EEENS4_14SM90_TMA_STOREES27_S29_S29_EEEvvEEEEvNT_6ParamsE --------------------------
	.section	.nv.shared._ZN7cutlass13device_kernelINS_4gemm6kernel13GemmUniversalIN4cute5tupleIJiiiiEEENS1_10collective13CollectiveMmaINS1_35MainloopSm100TmaUmmaWarpSpecializedILi8ELi2ELi4ENS5_IJNS4_1CILi2EEENSA_ILi1EEESC_EEEEENS5_IJNSA_ILi128EEENSA_ILi256EEENSA_ILi64EEEEEENS_10bfloat16_tENS5_IJlSC_lEEESJ_SK_NS4_8TiledMMAINS4_8MMA_AtomIJNS4_26SM100_MMA_F16BF16_2x1SM_SSISJ_SJ_fLi128ELi256ELNS4_4UMMA5MajorE0ELSP_0ELNSO_7ScaleInE0ELSQ_0EEEEEENS4_6LayoutINS5_IJSC_SC_SC_EEENS5_IJNSA_ILi0EEESV_SV_EEEEENS5_IJNS4_10UnderscoreESY_SY_EEEEENS4_18SM100_TMA_2SM_LOADENS4_14ComposedLayoutINS4_7SwizzleILi3ELi4ELi3EEENS4_18smem_ptr_flag_bitsILi16EEENST_INS5_IJNSA_ILi8EEESH_EEENS5_IJSH_SC_EEEEEEEvNS4_8identityES11_S1B_vS1C_EENS_8epilogue10collective18CollectiveEpilogueINS1E_23Sm100TmaWarpSpecializedILi4ELi2ELi32ELb1ELb0EEEJNS5_IJSH_SG_SH_EEENS5_IJNST_ISH_SC_EENST_INS5_IJNSA_ILi32EEESB_EEENS5_IJSC_SF_EEEEEEEESJ_SK_SJ_SK_NS1E_6fusion15FusionCallbacksIS1I_NS1Q_13LinCombEltActINS1E_6thread7SigmoidESJ_fSJ_fLNS_15FloatRoundStyleE2EEES1J_S1P_JEEENS4_5SM1004TMEM4LOAD26SM100_TMEM_LOAD_32dp32b32xENS4_13SM90_TMA_LOADENS12_INS13_ILi2ELi4ELi3EEES16_NST_INS5_IJS17_S1L_EEENS5_IJS1L_SC_EEEEEEENS4_39AutoVectorizingCopyWithAssumedAlignmentILi128EEENS4_14SM90_TMA_STOREES27_S29_S29_EEEvvEEEEvNT_6ParamsE,"aw",@nobits
	.sectionflags	@""
	.align	16
	.zero		1024


//--------------------- .nv.shared.reserved.0     --------------------------
	.section	.nv.shared.reserved.0,"aw",@nobits
	.weak		__nv_reservedSMEM_offset_0_alias
	.size		__nv_reservedSMEM_offset_0_alias, 0, 64
	.other		__nv_reservedSMEM_offset_0_alias,@"STO_CUDA_RESERVED_SHARED STV_DEFAULT"
__nv_reservedSMEM_offset_0_alias:
	.zero		0
.nv.shared.reserved.0:
	.zero		64
	.weak		__nv_reservedSMEM_tcgen05_partition
	.type		__nv_reservedSMEM_tcgen05_partition,@object
	.size		__nv_reservedSMEM_tcgen05_partition,(.L_0 - __nv_reservedSMEM_tcgen05_partition)
__nv_reservedSMEM_tcgen05_partition:
	.zero		32
.L_0:


//--------------------- .nv.global                --------------------------
	.section	.nv.global,"aw",@nobits
.nv.global:
	.type		_ZN39_INTERNAL_89302564_4_k_cu_5554b537_29334cute1_E,@object
	.size		_ZN39_INTERNAL_89302564_4_k_cu_5554b537_29334cute1_E,(_ZN39_INTERNAL_89302564_4_k_cu_5554b537_29334cuda3std3__45__cpo6cbeginE - _ZN39_INTERNAL_89302564_4_k_cu_5554b537_29334cute1_E)
_ZN39_INTERNAL_89302564_4_k_cu_5554b537_29334cute1_E:
	.zero		1
	.type		_ZN39_INTERNAL_89302564_4_k_cu_5554b537_29334cuda3std3__45__cpo6cbeginE,@object
	.size		_ZN39_INTERNAL_89302564_4_k_cu_5554b537_29334cuda3std3__45__cpo6cbeginE,(_ZN39_INTERNAL_89302564_4_k_cu_5554b537_29334cuda3std3__48in_placeE - _ZN39_INTERNAL_89302564_4_k_cu_5554b537_29334cuda3std3__45__cpo6cbeginE)
_ZN39_INTERNAL_89302564_4_k_cu_5554b537_29334cuda3std3__45__cpo6cbeginE:
	.zero		1
	.type		_ZN39_INTERNAL_89302564_4_k_cu_5554b537_29334cuda3std3__48in_placeE,@object
	.size		_ZN39_INTERNAL_89302564_4_k_cu_5554b537_29334cuda3std3__48in_placeE,(_ZN39_INTERNAL_89302564_4_k_cu_5554b537_29334cuda3std6ranges3__45__cpo9iter_moveE - _ZN39_INTERNAL_89302564_4_k_cu_5554b537_29334cuda3std3__48in_placeE)
_ZN39_INTERNAL_89302564_4_k_cu_5554b537_29334cuda3std3__48in_placeE:
	.zero		1
	.type		_ZN39_INTERNAL_89302564_4_k_cu_5554b537_29334cuda3std6ranges3__45__cpo9iter_moveE,@object
	.size		_ZN39_INTERNAL_89302564_4_k_cu_5554b537_29334cuda3std6ranges3__45__cpo9iter_moveE,(_ZN39_INTERNAL_89302564_4_k_cu_5554b537_29334cuda3std3__45__cpo5beginE - _ZN39_INTERNAL_89302564_4_k_cu_5554b537_29334cuda3std6ranges3__45__cpo9iter_moveE)
_ZN39_INTERNAL_89302564_4_k_cu_5554b537_29334cuda3std6ranges3__45__cpo9iter_moveE:
	.zero		1
	.type		_ZN39_INTERNAL_89302564_4_k_cu_5554b537_29334cuda3std3__45__cpo5beginE,@object
	.size		_ZN39_INTERNAL_89302564_4_k_cu_5554b537_29334cuda3std3__45__cpo5beginE,(_ZN39_INTERNAL_89302564_4_k_cu_5554b537_29334cuda3std3__441_GLOBAL__N__89302564_4_k_cu_5554b537_29336ignoreE - _ZN39_INTERNAL_89302564_4_k_cu_5554b537_29334cuda3std3__45__cpo5beginE)
_ZN39_INTERNAL_89302564_4_k_cu_5554b537_29334cuda3std3__45__cpo5beginE:
	.zero		1
	.type		_ZN39_INTERNAL_89302564_4_k_cu_5554b537_29334cuda3std3__441_GLOBAL__N__89302564_4_k_cu_5554b537_29336ignoreE,@object
	.size		_ZN39_INTERNAL_89302564_4_k_cu_5554b537_29334cuda3std3__441_GLOBAL__N__89302564_4_k_cu_5554b537_29336ignoreE,(_ZN39_INTERNAL_89302564_4_k_cu_5554b537_29334cute7productE - _ZN39_INTERNAL_89302564_4_k_cu_5554b537_29334cuda3std3__441_GLOBAL__N__89302564_4_k_cu_5554b537_29336ignoreE)
_ZN39_INTERNAL_89302564_4_k_cu_5554b537_29334cuda3std3__441_GLOBAL__N__89302564_4_k_cu_5554b537_29336ignoreE:
	.zero		1
	.type		_ZN39_INTERNAL_89302564_4_k_cu_5554b537_29334cute7productE,@object
	.size		_ZN39_INTERNAL_89302564_4_k_cu_5554b537_29334cute7productE,(_ZN39_INTERNAL_89302564_4_k_cu_5554b537_29334cuda3std3__45__cpo3endE - _ZN39_INTERNAL_89302564_4_k_cu_5554b537_29334cute7productE)
_ZN39_INTERNAL_89302564_4_k_cu_5554b537_29334cute7productE:
	.zero		1
	.type		_ZN39_INTERNAL_89302564_4_k_cu_5554b537_29334cuda3std3__45__cpo3endE,@object
	.size		_ZN39_INTERNAL_89302564_4_k_cu_5554b537_29334cuda3std3__45__cpo3endE,(_ZN39_INTERNAL_89302564_4_k_cu_5554b537_29334cuda3std3__419piecewise_constructE - _ZN39_INTERNAL_89302564_4_k_cu_5554b537_29334cuda3std3__45__cpo3endE)
_ZN39_INTERNAL_89302564_4_k_cu_5554b537_29334cuda3std3__45__cpo3endE:
	.zero		1
	.type		_ZN39_INTERNAL_89302564_4_k_cu_5554b537_29334cuda3std3__419piecewise_constructE,@object
	.size		_ZN39_INTERNAL_89302564_4_k_cu_5554b537_29334cuda3std3__419piecewise_constructE,(_ZN39_INTERNAL_89302564_4_k_cu_5554b537_29334cuda3std3__45__cpo4cendE - _ZN39_INTERNAL_89302564_4_k_cu_5554b537_29334cuda3std3__419piecewise_constructE)
_ZN39_INTERNAL_89302564_4_k_cu_5554b537_29334cuda3std3__419piecewise_constructE:
	.zero		1
	.type		_ZN39_INTERNAL_89302564_4_k_cu_5554b537_29334cuda3std3__45__cpo4cendE,@object
	.size		_ZN39_INTERNAL_89302564_4_k_cu_5554b537_29334cuda3std3__45__cpo4cendE,(_ZN39_INTERNAL_89302564_4_k_cu_5554b537_29334cuda3std6ranges3__45__cpo4swapE - _ZN39_INTERNAL_89302564_4_k_cu_5554b537_29334cuda3std3__45__cpo4cendE)
_ZN39_INTERNAL_89302564_4_k_cu_5554b537_29334cuda3std3__45__cpo4cendE:
	.zero		1
	.type		_ZN39_INTERNAL_89302564_4_k_cu_5554b537_29334cuda3std6ranges3__45__cpo4swapE,@object
	.size		_ZN39_INTERNAL_89302564_4_k_cu_5554b537_29334cuda3std6ranges3__45__cpo4swapE,(.L_10 - _ZN39_INTERNAL_89302564_4_k_cu_5554b537_29334cuda3std6ranges3__45__cpo4swapE)
_ZN39_INTERNAL_89302564_4_k_cu_5554b537_29334cuda3std6ranges3__45__cpo4swapE:
	.zero		1
.L_10:


//--------------------- .nv.constant0._ZN7cutlass13device_kernelINS_4gemm6kernel13GemmUniversalIN4cute5tupleIJiiiiEEENS1_10collective13CollectiveMmaINS1_35MainloopSm100TmaUmmaWarpSpecializedILi8ELi2ELi4ENS5_IJNS4_1CILi2EEENSA_ILi1EEESC_EEEEENS5_IJNSA_ILi128EEENSA_ILi256EEENSA_ILi64EEEEEENS_10bfloat16_tENS5_IJlSC_lEEESJ_SK_NS4_8TiledMMAINS4_8MMA_AtomIJNS4_26SM100_MMA_F16BF16_2x1SM_SSISJ_SJ_fLi128ELi256ELNS4_4UMMA5MajorE0ELSP_0ELNSO_7ScaleInE0ELSQ_0EEEEEENS4_6LayoutINS5_IJSC_SC_SC_EEENS5_IJNSA_ILi0EEESV_SV_EEEEENS5_IJNS4_10UnderscoreESY_SY_EEEEENS4_18SM100_TMA_2SM_LOADENS4_14ComposedLayoutINS4_7SwizzleILi3ELi4ELi3EEENS4_18smem_ptr_flag_bitsILi16EEENST_INS5_IJNSA_ILi8EEESH_EEENS5_IJSH_SC_EEEEEEEvNS4_8identityES11_S1B_vS1C_EENS_8epilogue10collective18CollectiveEpilogueINS1E_23Sm100TmaWarpSpecializedILi4ELi2ELi32ELb1ELb0EEEJNS5_IJSH_SG_SH_EEENS5_IJNST_ISH_SC_EENST_INS5_IJNSA_ILi32EEESB_EEENS5_IJSC_SF_EEEEEEEESJ_SK_SJ_SK_NS1E_6fusion15FusionCallbacksIS1I_NS1Q_13LinCombEltActINS1E_6thread7SigmoidESJ_fSJ_fLNS_15FloatRoundStyleE2EEES1J_S1P_JEEENS4_5SM1004TMEM4LOAD26SM100_TMEM_LOAD_32dp32b32xENS4_13SM90_TMA_LOADENS12_INS13_ILi2ELi4ELi3EEES16_NST_INS5_IJS17_S1L_EEENS5_IJS1L_SC_EEEEEEENS4_39AutoVectorizingCopyWithAssumedAlignmentILi128EEENS4_14SM90_TMA_STOREES27_S29_S29_EEEvvEEEEvNT_6ParamsE --------------------------
	.section	.nv.constant0._ZN7cutlass13device_kernelINS_4gemm6kernel13GemmUniversalIN4cute5tupleIJiiiiEEENS1_10collective13CollectiveMmaINS1_35MainloopSm100TmaUmmaWarpSpecializedILi8ELi2ELi4ENS5_IJNS4_1CILi2EEENSA_ILi1EEESC_EEEEENS5_IJNSA_ILi128EEENSA_ILi256EEENSA_ILi64EEEEEENS_10bfloat16_tENS5_IJlSC_lEEESJ_SK_NS4_8TiledMMAINS4_8MMA_AtomIJNS4_26SM100_MMA_F16BF16_2x1SM_SSISJ_SJ_fLi128ELi256ELNS4_4UMMA5MajorE0ELSP_0ELNSO_7ScaleInE0ELSQ_0EEEEEENS4_6LayoutINS5_IJSC_SC_SC_EEENS5_IJNSA_ILi0EEESV_SV_EEEEENS5_IJNS4_10UnderscoreESY_SY_EEEEENS4_18SM100_TMA_2SM_LOADENS4_14ComposedLayoutINS4_7SwizzleILi3ELi4ELi3EEENS4_18smem_ptr_flag_bitsILi16EEENST_INS5_IJNSA_ILi8EEESH_EEENS5_IJSH_SC_EEEEEEEvNS4_8identityES11_S1B_vS1C_EENS_8epilogue10collective18CollectiveEpilogueINS1E_23Sm100TmaWarpSpecializedILi4ELi2ELi32ELb1ELb0EEEJNS5_IJSH_SG_SH_EEENS5_IJNST_ISH_SC_EENST_INS5_IJNSA_ILi32EEESB_EEENS5_IJSC_SF_EEEEEEEESJ_SK_SJ_SK_NS1E_6fusion15FusionCallbacksIS1I_NS1Q_13LinCombEltActINS1E_6thread7SigmoidESJ_fSJ_fLNS_15FloatRoundStyleE2EEES1J_S1P_JEEENS4_5SM1004TMEM4LOAD26SM100_TMEM_LOAD_32dp32b32xENS4_13SM90_TMA_LOADENS12_INS13_ILi2ELi4ELi3EEES16_NST_INS5_IJS17_S1L_EEENS5_IJS1L_SC_EEEEEEENS4_39AutoVectorizingCopyWithAssumedAlignmentILi128EEENS4_14SM90_TMA_STOREES27_S29_S29_EEEvvEEEEvNT_6ParamsE,"a",@progbits
	.sectionflags	@""
	.align	4
.nv.constant0._ZN7cutlass13device_kernelINS_4gemm6kernel13GemmUniversalIN4cute5tupleIJiiiiEEENS1_10collective13CollectiveMmaINS1_35MainloopSm100TmaUmmaWarpSpecializedILi8ELi2ELi4ENS5_IJNS4_1CILi2EEENSA_ILi1EEESC_EEEEENS5_IJNSA_ILi128EEENSA_ILi256EEENSA_ILi64EEEEEENS_10bfloat16_tENS5_IJlSC_lEEESJ_SK_NS4_8TiledMMAINS4_8MMA_AtomIJNS4_26SM100_MMA_F16BF16_2x1SM_SSISJ_SJ_fLi128ELi256ELNS4_4UMMA5MajorE0ELSP_0ELNSO_7ScaleInE0ELSQ_0EEEEEENS4_6LayoutINS5_IJSC_SC_SC_EEENS5_IJNSA_ILi0EEESV_SV_EEEEENS5_IJNS4_10UnderscoreESY_SY_EEEEENS4_18SM100_TMA_2SM_LOADENS4_14ComposedLayoutINS4_7SwizzleILi3ELi4ELi3EEENS4_18smem_ptr_flag_bitsILi16EEENST_INS5_IJNSA_ILi8EEESH_EEENS5_IJSH_SC_EEEEEEEvNS4_8identityES11_S1B_vS1C_EENS_8epilogue10collective18CollectiveEpilogueINS1E_23Sm100TmaWarpSpecializedILi4ELi2ELi32ELb1ELb0EEEJNS5_IJSH_SG_SH_EEENS5_IJNST_ISH_SC_EENST_INS5_IJNSA_ILi32EEESB_EEENS5_IJSC_SF_EEEEEEEESJ_SK_SJ_SK_NS1E_6fusion15FusionCallbacksIS1I_NS1Q_13LinCombEltActINS1E_6thread7SigmoidESJ_fSJ_fLNS_15FloatRoundStyleE2EEES1J_S1P_JEEENS4_5SM1004TMEM4LOAD26SM100_TMEM_LOAD_32dp32b32xENS4_13SM90_TMA_LOADENS12_INS13_ILi2ELi4ELi3EEES16_NST_INS5_IJS17_S1L_EEENS5_IJS1L_SC_EEEEEEENS4_39AutoVectorizingCopyWithAssumedAlignmentILi128EEENS4_14SM90_TMA_STOREES27_S29_S29_EEEvvEEEEvNT_6ParamsE:
	.zero		2944


//--------------------- SYMBOLS --------------------------

	.type		.nv.reservedSmem.offset0,@object
	.size		.nv.reservedSmem.offset0,0x4
	.type		.nv.reservedSmem.cap,@object
	.size		.nv.reservedSmem.cap,0x4
	.type		__assertfail,@function
